//
// Generated by NVIDIA NVVM Compiler
//
// Compiler Build ID: CL-36424714
// Cuda compilation tools, release 13.0, V13.0.88
// Based on NVVM 20.0.0
//

.version 9.0
.target sm_100
.address_size 64

	// .globl	_Z15_Beamformer_PCIPfS_S_
.func  (.param .align 16 .b8 func_retval0[16]) __internal_trig_reduction_slowpathd
(
	.param .b64 __internal_trig_reduction_slowpathd_param_0
)
;
.const .align 4 .b8 trans_aElePos[1024];
.const .align 4 .u32 trans_nNumEle;
.const .align 4 .u32 rf_nSdim;
.const .align 4 .u32 rf_nCdim;
.const .align 4 .u32 rf_nPdim;
.const .align 4 .u32 bf_nXdim;
.const .align 4 .u32 bf_nZdim;
.const .align 4 .f32 bf_dx;
.const .align 4 .f32 bf_dz;
.const .align 4 .f32 bf_nXstart;
.const .align 4 .f32 bf_nZstart;
.const .align 4 .f32 nFs;
.const .align 4 .f32 nSoundSpeed;
.const .align 4 .f32 nRxFnum;
.const .align 4 .f32 nLensCorr;
.const .align 4 .f32 nOffset_m;
.global .align 8 .b8 __cudart_i2opi_d[144] = {8, 93, 141, 31, 177, 95, 251, 107, 234, 146, 82, 138, 247, 57, 7, 61, 123, 241, 229, 235, 199, 186, 39, 117, 45, 234, 95, 158, 102, 63, 70, 79, 183, 9, 203, 39, 207, 126, 54, 109, 31, 109, 10, 90, 139, 17, 47, 239, 15, 152, 5, 222, 255, 151, 248, 31, 59, 40, 249, 189, 139, 95, 132, 156, 244, 57, 83, 131, 57, 214, 145, 57, 65, 126, 95, 180, 38, 112, 156, 233, 132, 68, 187, 46, 245, 53, 130, 232, 62, 167, 41, 177, 28, 235, 29, 254, 28, 146, 209, 9, 234, 46, 73, 6, 224, 210, 77, 66, 58, 110, 36, 183, 97, 197, 187, 222, 171, 99, 81, 254, 65, 144, 67, 60, 153, 149, 98, 219, 192, 221, 52, 245, 209, 87, 39, 252, 41, 21, 68, 78, 110, 131, 249, 162};
.global .align 16 .b8 __cudart_sin_cos_coeffs[128] = {70, 210, 176, 44, 241, 229, 90, 190, 146, 227, 172, 105, 227, 29, 199, 62, 161, 98, 219, 25, 160, 1, 42, 191, 24, 8, 17, 17, 17, 17, 129, 63, 84, 85, 85, 85, 85, 85, 197, 191, 0, 0, 0, 0, 0, 0, 0, 0, 0, 0, 0, 0, 0, 0, 0, 0, 100, 129, 253, 32, 131, 255, 168, 189, 40, 133, 239, 193, 167, 238, 33, 62, 217, 230, 6, 142, 79, 126, 146, 190, 233, 188, 221, 25, 160, 1, 250, 62, 71, 93, 193, 22, 108, 193, 86, 191, 81, 85, 85, 85, 85, 85, 165, 63, 0, 0, 0, 0, 0, 0, 224, 191, 0, 0, 0, 0, 0, 0, 240, 63};

.visible .entry _Z15_Beamformer_PCIPfS_S_(
	.param .u64 .ptr .align 1 _Z15_Beamformer_PCIPfS_S__param_0,
	.param .u64 .ptr .align 1 _Z15_Beamformer_PCIPfS_S__param_1,
	.param .u64 .ptr .align 1 _Z15_Beamformer_PCIPfS_S__param_2
)
{
	.reg .pred 	%p<10>;
	.reg .b32 	%r<41>;
	.reg .b32 	%f<52>;
	.reg .b64 	%rd<22>;
	.reg .b64 	%fd<40>;

	ld.param.u64 	%rd6, [_Z15_Beamformer_PCIPfS_S__param_1];
	ld.param.u64 	%rd7, [_Z15_Beamformer_PCIPfS_S__param_2];
	mov.u32 	%r20, %tid.x;
	mov.u32 	%r21, %ctaid.x;
	mov.u32 	%r22, %ntid.x;
	mad.lo.s32 	%r1, %r21, %r22, %r20;
	mov.u32 	%r23, %tid.y;
	mov.u32 	%r24, %ctaid.y;
	mov.u32 	%r25, %ntid.y;
	mad.lo.s32 	%r2, %r24, %r25, %r23;
	mov.u32 	%r3, %ctaid.z;
	ld.const.u32 	%r4, [bf_nXdim];
	setp.ge.u32 	%p1, %r1, %r4;
	@%p1 bra 	$L__BB0_13;
	cvta.to.global.u64 	%rd1, %rd7;
	ld.const.f32 	%f18, [bf_nXstart];
	cvt.rn.f32.s32 	%f19, %r1;
	ld.const.f32 	%f20, [bf_dx];
	fma.rn.f32 	%f1, %f20, %f19, %f18;
	ld.const.f32 	%f21, [bf_nZstart];
	cvt.rn.f32.u32 	%f22, %r2;
	ld.const.f32 	%f23, [bf_dz];
	fma.rn.f32 	%f2, %f23, %f22, %f21;
	ld.const.u32 	%r5, [bf_nZdim];
	ld.const.u32 	%r6, [rf_nCdim];
	setp.eq.s32 	%p2, %r6, 0;
	mov.f32 	%f50, 0f00000000;
	@%p2 bra 	$L__BB0_12;
	ld.const.f32 	%f25, [nRxFnum];
	mov.u64 	%rd21, trans_aElePos;
	ld.const.f32 	%f26, [trans_aElePos+4];
	ld.const.f32 	%f27, [trans_aElePos];
	sub.f32 	%f28, %f26, %f27;
	div.rn.f32 	%f29, %f2, %f25;
	add.f32 	%f30, %f29, %f28;
	mad.lo.s32 	%r26, %r5, %r1, %r2;
	mul.wide.u32 	%rd9, %r26, 4;
	add.s64 	%rd10, %rd1, %rd9;
	ld.global.f32 	%f3, [%rd10];
	mul.f32 	%f4, %f30, 0f3F000000;
	cvt.f64.f32 	%fd1, %f30;
	mul.f32 	%f5, %f2, %f2;
	ld.const.f32 	%f6, [nLensCorr];
	ld.const.f32 	%f7, [nOffset_m];
	ld.const.f32 	%f8, [nSoundSpeed];
	ld.const.f32 	%f9, [nFs];
	ld.const.u32 	%r7, [rf_nSdim];
	neg.s32 	%r38, %r6;
	mul.lo.s32 	%r27, %r3, %r6;
	mul.lo.s32 	%r37, %r27, %r7;
	cvta.to.global.u64 	%rd2, %rd6;
	mov.f32 	%f50, 0f00000000;
	mov.u64 	%rd13, __cudart_sin_cos_coeffs;
$L__BB0_3:
	ld.const.f32 	%f11, [%rd21];
	sub.f32 	%f31, %f11, %f1;
	abs.f32 	%f12, %f31;
	setp.gtu.f32 	%p3, %f12, %f4;
	@%p3 bra 	$L__BB0_11;
	cvt.f64.f32 	%fd10, %f12;
	mul.f64 	%fd11, %fd10, 0d401921FB542FE938;
	div.rn.f64 	%fd2, %fd11, %fd1;
	abs.f64 	%fd3, %fd2;
	setp.neu.f64 	%p4, %fd3, 0d7FF0000000000000;
	@%p4 bra 	$L__BB0_6;
	mov.f64 	%fd17, 0d0000000000000000;
	mul.rn.f64 	%fd39, %fd2, %fd17;
	mov.b32 	%r40, 1;
	bra.uni 	$L__BB0_9;
$L__BB0_6:
	mul.f64 	%fd12, %fd2, 0d3FE45F306DC9C883;
	cvt.rni.s32.f64 	%r39, %fd12;
	cvt.rn.f64.s32 	%fd13, %r39;
	fma.rn.f64 	%fd14, %fd13, 0dBFF921FB54442D18, %fd2;
	fma.rn.f64 	%fd15, %fd13, 0dBC91A62633145C00, %fd14;
	fma.rn.f64 	%fd39, %fd13, 0dB97B839A252049C0, %fd15;
	setp.ltu.f64 	%p5, %fd3, 0d41E0000000000000;
	@%p5 bra 	$L__BB0_8;
	{ // callseq 0, 0
	.param .b64 param0;
	st.param.f64 	[param0], %fd2;
	.param .align 16 .b8 retval0[16];
	call.uni (retval0), 
	__internal_trig_reduction_slowpathd, 
	(
	param0
	);
	ld.param.f64 	%fd39, [retval0];
	ld.param.b32 	%r39, [retval0+8];
	} // callseq 0
$L__BB0_8:
	add.s32 	%r40, %r39, 1;
$L__BB0_9:
	shl.b32 	%r30, %r40, 6;
	cvt.u64.u32 	%rd11, %r30;
	and.b64  	%rd12, %rd11, 64;
	add.s64 	%rd14, %rd13, %rd12;
	mul.rn.f64 	%fd18, %fd39, %fd39;
	and.b32  	%r31, %r40, 1;
	setp.eq.b32 	%p6, %r31, 1;
	selp.f64 	%fd19, 0dBDA8FF8320FD8164, 0d3DE5DB65F9785EBA, %p6;
	ld.global.nc.v2.f64 	{%fd20, %fd21}, [%rd14];
	fma.rn.f64 	%fd22, %fd19, %fd18, %fd20;
	fma.rn.f64 	%fd23, %fd22, %fd18, %fd21;
	ld.global.nc.v2.f64 	{%fd24, %fd25}, [%rd14+16];
	fma.rn.f64 	%fd26, %fd23, %fd18, %fd24;
	fma.rn.f64 	%fd27, %fd26, %fd18, %fd25;
	ld.global.nc.v2.f64 	{%fd28, %fd29}, [%rd14+32];
	fma.rn.f64 	%fd30, %fd27, %fd18, %fd28;
	fma.rn.f64 	%fd31, %fd30, %fd18, %fd29;
	fma.rn.f64 	%fd32, %fd31, %fd39, %fd39;
	fma.rn.f64 	%fd33, %fd31, %fd18, 0d3FF0000000000000;
	selp.f64 	%fd34, %fd33, %fd32, %p6;
	and.b32  	%r32, %r40, 2;
	setp.eq.s32 	%p7, %r32, 0;
	mov.f64 	%fd35, 0d0000000000000000;
	sub.f64 	%fd36, %fd35, %fd34;
	selp.f64 	%fd9, %fd34, %fd36, %p7;
	sub.f32 	%f32, %f1, %f11;
	fma.rn.f32 	%f33, %f32, %f32, %f5;
	sqrt.rn.f32 	%f34, %f33;
	add.f32 	%f35, %f3, %f34;
	add.f32 	%f36, %f35, %f6;
	sub.f32 	%f37, %f36, %f7;
	div.rn.f32 	%f38, %f37, %f8;
	mul.f32 	%f13, %f38, %f9;
	cvt.rmi.f32.f32 	%f39, %f13;
	cvt.rzi.s32.f32 	%r17, %f39;
	add.s32 	%r33, %r7, -1;
	setp.ge.u32 	%p8, %r17, %r33;
	@%p8 bra 	$L__BB0_11;
	fma.rn.f64 	%fd37, %fd9, 0d3FDD8B827FA1A0CF, 0d3FE13A3EC02F2F98;
	cvt.rn.f32.f64 	%f40, %fd37;
	cvt.rn.f32.s32 	%f41, %r17;
	sub.f32 	%f42, %f13, %f41;
	add.s32 	%r34, %r17, %r37;
	mul.wide.s32 	%rd15, %r34, 4;
	add.s64 	%rd16, %rd2, %rd15;
	ld.global.f32 	%f43, [%rd16];
	ld.global.f32 	%f44, [%rd16+4];
	mov.f32 	%f45, 0f3F800000;
	sub.f32 	%f46, %f45, %f42;
	mul.f32 	%f47, %f42, %f44;
	fma.rn.f32 	%f48, %f46, %f43, %f47;
	fma.rn.f32 	%f50, %f48, %f40, %f50;
$L__BB0_11:
	add.s32 	%r38, %r38, 1;
	setp.ne.s32 	%p9, %r38, 0;
	add.s64 	%rd21, %rd21, 4;
	add.s32 	%r37, %r37, %r7;
	@%p9 bra 	$L__BB0_3;
$L__BB0_12:
	ld.param.u64 	%rd20, [_Z15_Beamformer_PCIPfS_S__param_0];
	mad.lo.s32 	%r35, %r4, %r3, %r1;
	mad.lo.s32 	%r36, %r35, %r5, %r2;
	cvta.to.global.u64 	%rd17, %rd20;
	mul.wide.s32 	%rd18, %r36, 4;
	add.s64 	%rd19, %rd17, %rd18;
	st.global.f32 	[%rd19], %f50;
$L__BB0_13:
	ret;

}
.func  (.param .align 16 .b8 func_retval0[16]) __internal_trig_reduction_slowpathd(
	.param .b64 __internal_trig_reduction_slowpathd_param_0
)
{
	.local .align 8 .b8 	__local_depot1[40];
	.reg .b64 	%SP;
	.reg .b64 	%SPL;
	.reg .pred 	%p<10>;
	.reg .b32 	%r<47>;
	.reg .b64 	%rd<74>;
	.reg .b64 	%fd<5>;

	mov.u64 	%SPL, __local_depot1;
	ld.param.f64 	%fd4, [__internal_trig_reduction_slowpathd_param_0];
	add.u64 	%rd1, %SPL, 0;
	{
	.reg .b32 %temp; 
	mov.b64 	{%temp, %r1}, %fd4;
	}
	shr.u32 	%r2, %r1, 20;
	and.b32  	%r3, %r2, 2047;
	setp.eq.s32 	%p1, %r3, 2047;
	mov.b32 	%r46, 0;
	@%p1 bra 	$L__BB1_9;
	add.s32 	%r20, %r3, -1024;
	mov.b64 	%rd20, %fd4;
	shl.b64 	%rd2, %rd20, 11;
	shr.u32 	%r4, %r20, 6;
	sub.s32 	%r45, 15, %r4;
	sub.s32 	%r21, 19, %r4;
	setp.lt.u32 	%p2, %r20, 128;
	selp.b32 	%r6, 18, %r21, %p2;
	setp.ge.s32 	%p3, %r45, %r6;
	mov.b64 	%rd70, 0;
	@%p3 bra 	$L__BB1_4;
	add.s32 	%r23, %r6, %r4;
	neg.s32 	%r43, %r23;
	or.b64  	%rd3, %rd2, -9223372036854775808;
	mov.b64 	%rd70, 0;
	mov.b32 	%r42, 0;
	mov.u64 	%rd25, __cudart_i2opi_d;
	mov.u32 	%r44, %r45;
$L__BB1_3:
	.pragma "nounroll";
	mul.wide.s32 	%rd22, %r42, 8;
	add.s64 	%rd23, %rd1, %rd22;
	mul.wide.s32 	%rd24, %r44, 8;
	add.s64 	%rd26, %rd25, %rd24;
	ld.global.nc.u64 	%rd27, [%rd26];
	{
	.reg .u32 %r0, %r1, %r2, %r3, %alo, %ahi, %blo, %bhi, %clo, %chi;
	mov.b64 	{%alo,%ahi}, %rd27;
	mov.b64 	{%blo,%bhi}, %rd3;
	mov.b64 	{%clo,%chi}, %rd70;
	mad.lo.cc.u32 	%r0, %alo, %blo, %clo;
	madc.hi.cc.u32 	%r1, %alo, %blo, %chi;
	madc.hi.u32 	%r2, %alo, %bhi, 0;
	mad.lo.cc.u32 	%r1, %alo, %bhi, %r1;
	madc.hi.cc.u32 	%r2, %ahi, %blo, %r2;
	madc.hi.u32 	%r3, %ahi, %bhi, 0;
	mad.lo.cc.u32 	%r1, %ahi, %blo, %r1;
	madc.lo.cc.u32 	%r2, %ahi, %bhi, %r2;
	addc.u32 	%r3, %r3, 0;
	mov.b64 	%rd28, {%r0,%r1};
	mov.b64 	%rd70, {%r2,%r3};
	}
	st.local.u64 	[%rd23], %rd28;
	add.s32 	%r44, %r44, 1;
	add.s32 	%r43, %r43, 1;
	add.s32 	%r42, %r42, 1;
	setp.ne.s32 	%p4, %r43, -15;
	mov.u32 	%r45, %r6;
	@%p4 bra 	$L__BB1_3;
$L__BB1_4:
	cvt.s64.s32 	%rd29, %r45;
	cvt.u64.u32 	%rd30, %r4;
	add.s64 	%rd31, %rd30, %rd29;
	shl.b64 	%rd32, %rd31, 3;
	add.s64 	%rd33, %rd1, %rd32;
	st.local.u64 	[%rd33+-120], %rd70;
	and.b32  	%r15, %r2, 63;
	ld.local.u64 	%rd72, [%rd1+16];
	ld.local.u64 	%rd71, [%rd1+24];
	setp.eq.s32 	%p5, %r15, 0;
	@%p5 bra 	$L__BB1_6;
	shl.b64 	%rd34, %rd71, %r15;
	shr.u64 	%rd35, %rd72, 1;
	xor.b32  	%r24, %r15, 63;
	shr.u64 	%rd36, %rd35, %r24;
	or.b64  	%rd71, %rd34, %rd36;
	ld.local.u64 	%rd37, [%rd1+8];
	shl.b64 	%rd38, %rd72, %r15;
	shr.u64 	%rd39, %rd37, 1;
	shr.u64 	%rd40, %rd39, %r24;
	or.b64  	%rd72, %rd38, %rd40;
$L__BB1_6:
	and.b32  	%r25, %r1, -2147483648;
	shr.u64 	%rd41, %rd71, 62;
	cvt.u32.u64 	%r26, %rd41;
	mov.b64 	{%r27, %r28}, %rd71;
	mov.b64 	{%r29, %r30}, %rd72;
	shf.l.wrap.b32 	%r31, %r30, %r27, 2;
	shf.l.wrap.b32 	%r32, %r27, %r28, 2;
	mov.b64 	%rd42, {%r31, %r32};
	shl.b64 	%rd43, %rd72, 2;
	shr.u64 	%rd44, %rd42, 63;
	cvt.u32.u64 	%r33, %rd44;
	add.s32 	%r34, %r33, %r26;
	setp.eq.s32 	%p6, %r25, 0;
	neg.s32 	%r35, %r34;
	selp.b32 	%r46, %r34, %r35, %p6;
	setp.gt.s64 	%p7, %rd42, -1;
	mov.b64 	%rd45, 0;
	{
	.reg .u32 %r0, %r1, %r2, %r3, %a0, %a1, %a2, %a3, %b0, %b1, %b2, %b3;
	mov.b64 	{%a0,%a1}, %rd45;
	mov.b64 	{%a2,%a3}, %rd45;
	mov.b64 	{%b0,%b1}, %rd43;
	mov.b64 	{%b2,%b3}, %rd42;
	sub.cc.u32 	%r0, %a0, %b0;
	subc.cc.u32 	%r1, %a1, %b1;
	subc.cc.u32 	%r2, %a2, %b2;
	subc.u32 	%r3, %a3, %b3;
	mov.b64 	%rd46, {%r0,%r1};
	mov.b64 	%rd47, {%r2,%r3};
	}
	xor.b32  	%r36, %r25, -2147483648;
	selp.b64 	%rd73, %rd42, %rd47, %p7;
	selp.b64 	%rd14, %rd43, %rd46, %p7;
	selp.b32 	%r17, %r25, %r36, %p7;
	clz.b64 	%r37, %rd73;
	cvt.u64.u32 	%rd15, %r37;
	setp.eq.s32 	%p8, %r37, 0;
	@%p8 bra 	$L__BB1_8;
	cvt.u32.u64 	%r38, %rd15;
	and.b32  	%r39, %r38, 63;
	shl.b64 	%rd48, %rd73, %r39;
	shr.u64 	%rd49, %rd14, 1;
	not.b32 	%r40, %r38;
	and.b32  	%r41, %r40, 63;
	shr.u64 	%rd50, %rd49, %r41;
	or.b64  	%rd73, %rd48, %rd50;
$L__BB1_8:
	mov.b64 	%rd51, -3958705157555305931;
	{
	.reg .u32 %r0, %r1, %r2, %r3, %alo, %ahi, %blo, %bhi;
	mov.b64 	{%alo,%ahi}, %rd73;
	mov.b64 	{%blo,%bhi}, %rd51;
	mul.lo.u32 	%r0, %alo, %blo;
	mul.hi.u32 	%r1, %alo, %blo;
	mad.lo.cc.u32 	%r1, %alo, %bhi, %r1;
	madc.hi.u32 	%r2, %alo, %bhi, 0;
	mad.lo.cc.u32 	%r1, %ahi, %blo, %r1;
	madc.hi.cc.u32 	%r2, %ahi, %blo, %r2;
	madc.hi.u32 	%r3, %ahi, %bhi, 0;
	mad.lo.cc.u32 	%r2, %ahi, %bhi, %r2;
	addc.u32 	%r3, %r3, 0;
	mov.b64 	%rd52, {%r0,%r1};
	mov.b64 	%rd53, {%r2,%r3};
	}
	setp.gt.s64 	%p9, %rd53, 0;
	{
	.reg .u32 %r0, %r1, %r2, %r3, %a0, %a1, %a2, %a3, %b0, %b1, %b2, %b3;
	mov.b64 	{%a0,%a1}, %rd52;
	mov.b64 	{%a2,%a3}, %rd53;
	mov.b64 	{%b0,%b1}, %rd52;
	mov.b64 	{%b2,%b3}, %rd53;
	add.cc.u32 	%r0, %a0, %b0;
	addc.cc.u32 	%r1, %a1, %b1;
	addc.cc.u32 	%r2, %a2, %b2;
	addc.u32 	%r3, %a3, %b3;
	mov.b64 	%rd54, {%r0,%r1};
	mov.b64 	%rd55, {%r2,%r3};
	}
	selp.b64 	%rd56, %rd55, %rd53, %p9;
	selp.s64 	%rd57, -1, 0, %p9;
	sub.s64 	%rd58, %rd57, %rd15;
	cvt.u64.u32 	%rd59, %r17;
	shl.b64 	%rd60, %rd59, 32;
	add.s64 	%rd61, %rd56, 1;
	shr.u64 	%rd62, %rd61, 10;
	add.s64 	%rd63, %rd62, 1;
	shr.u64 	%rd64, %rd63, 1;
	shl.b64 	%rd65, %rd58, 52;
	add.s64 	%rd66, %rd65, %rd64;
	add.s64 	%rd67, %rd66, 4602678819172646912;
	or.b64  	%rd68, %rd67, %rd60;
	mov.b64 	%fd4, %rd68;
$L__BB1_9:
	st.param.f64 	[func_retval0], %fd4;
	st.param.b32 	[func_retval0+8], %r46;
	ret;

}


// ===== COMPILED SASS (sm_100) =====

	.target	sm_100

	.elftype	@"ET_EXEC"


//--------------------- .note.nv.tkinfo           --------------------------
	.section	.note.nv.tkinfo,"",@"SHT_NOTE"
	.sectionflags	@"SHF_NOTE_NV_TKINFO"
	.tkinfo
        /*0018*/ 	.word	0x00000002
        /*0030*/ 	.string	""
        /*0030*/ 	.string	"ptxas"
        /*0030*/ 	.string	"Cuda compilation tools, release 13.0, V13.0.88"
        /*0030*/ 	.string	"Build cuda_13.0.r13.0/compiler.36424714_0"
        /*0030*/ 	.string	"-arch sm_100 -m 64 "



//--------------------- .note.nv.cuinfo           --------------------------
	.section	.note.nv.cuinfo,"",@"SHT_NOTE"
	.sectionflags	@"SHF_NOTE_NV_CUINFO"
        /*0018*/ 	.short	0x0002
        /*001a*/ 	.short	0x0064
        /*001c*/ 	.short	0x0082
	.zero		2


//--------------------- .nv.info                  --------------------------
	.section	.nv.info,"",@"SHT_CUDA_INFO"
	.align	4


	//----- nvinfo : EIATTR_REGCOUNT
	.align		4
        /*0000*/ 	.byte	0x04, 0x2f
        /*0002*/ 	.short	(.L_19 - .L_18)
	.align		4
.L_18:
        /*0004*/ 	.word	index@(_Z15_Beamformer_PCIPfS_S_)
        /*0008*/ 	.word	0x00000020


	//----- nvinfo : EIATTR_FRAME_SIZE
	.align		4
.L_19:
        /*000c*/ 	.byte	0x04, 0x11
        /*000e*/ 	.short	(.L_21 - .L_20)
	.align		4
.L_20:
        /*0010*/ 	.word	index@($_Z15_Beamformer_PCIPfS_S_$__internal_trig_reduction_slowpathd)
        /*0014*/ 	.word	0x00000028


	//----- nvinfo : EIATTR_FRAME_SIZE
	.align		4
.L_21:
        /*0018*/ 	.byte	0x04, 0x11
        /*001a*/ 	.short	(.L_23 - .L_22)
	.align		4
.L_22:
        /*001c*/ 	.word	index@($__internal_2_$__cuda_sm3x_div_rn_noftz_f32_slowpath)
        /*0020*/ 	.word	0x00000028


	//----- nvinfo : EIATTR_FRAME_SIZE
	.align		4
.L_23:
        /*0024*/ 	.byte	0x04, 0x11
        /*0026*/ 	.short	(.L_25 - .L_24)
	.align		4
.L_24:
        /*0028*/ 	.word	index@($__internal_1_$__cuda_sm20_sqrt_rn_f32_slowpath)
        /*002c*/ 	.word	0x00000028


	//----- nvinfo : EIATTR_FRAME_SIZE
	.align		4
.L_25:
        /*0030*/ 	.byte	0x04, 0x11
        /*0032*/ 	.short	(.L_27 - .L_26)
	.align		4
.L_26:
        /*0034*/ 	.word	index@($__internal_0_$__cuda_sm20_div_rn_f64_full)
        /*0038*/ 	.word	0x00000028


	//----- nvinfo : EIATTR_FRAME_SIZE
	.align		4
.L_27:
        /*003c*/ 	.byte	0x04, 0x11
        /*003e*/ 	.short	(.L_29 - .L_28)
	.align		4
.L_28:
        /*0040*/ 	.word	index@(_Z15_Beamformer_PCIPfS_S_)
        /*0044*/ 	.word	0x00000028


	//----- nvinfo : EIATTR_MIN_STACK_SIZE
	.align		4
.L_29:
        /*0048*/ 	.byte	0x04, 0x12
        /*004a*/ 	.short	(.L_31 - .L_30)
	.align		4
.L_30:
        /*004c*/ 	.word	index@(_Z15_Beamformer_PCIPfS_S_)
        /*0050*/ 	.word	0x00000028
.L_31:


//--------------------- .nv.compat                --------------------------
	.section	.nv.compat,"",@"SHT_CUDA_COMPAT_INFO"
	.align	4
        /*0000*/ 	.byte	0x02, 0x09, 0x00, 0x00, 0x02, 0x02, 0x01, 0x00, 0x02, 0x05, 0x05, 0x00, 0x03, 0x07, 0x01, 0x01
        /*0010*/ 	.byte	0x02, 0x03, 0x00, 0x00, 0x02, 0x06, 0x01, 0x00, 0x04, 0x0b, 0x08, 0x00, 0x01, 0x00, 0x00, 0x00
        /*0020*/ 	.byte	0x00, 0x00, 0x00, 0x00


//--------------------- .nv.info._Z15_Beamformer_PCIPfS_S_ --------------------------
	.section	.nv.info._Z15_Beamformer_PCIPfS_S_,"",@"SHT_CUDA_INFO"
	.sectionflags	@""
	.align	4


	//----- nvinfo : EIATTR_CUDA_API_VERSION
	.align		4
        /*0000*/ 	.byte	0x04, 0x37
        /*0002*/ 	.short	(.L_33 - .L_32)
.L_32:
        /*0004*/ 	.word	0x00000082


	//----- nvinfo : EIATTR_KPARAM_INFO
	.align		4
.L_33:
        /*0008*/ 	.byte	0x04, 0x17
        /*000a*/ 	.short	(.L_35 - .L_34)
.L_34:
        /*000c*/ 	.word	0x00000000
        /*0010*/ 	.short	0x0002
        /*0012*/ 	.short	0x0010
        /*0014*/ 	.byte	0x00, 0xf5, 0x21, 0x00


	//----- nvinfo : EIATTR_KPARAM_INFO
	.align		4
.L_35:
        /*0018*/ 	.byte	0x04, 0x17
        /*001a*/ 	.short	(.L_37 - .L_36)
.L_36:
        /*001c*/ 	.word	0x00000000
        /*0020*/ 	.short	0x0001
        /*0022*/ 	.short	0x0008
        /*0024*/ 	.byte	0x00, 0xf5, 0x21, 0x00


	//----- nvinfo : EIATTR_KPARAM_INFO
	.align		4
.L_37:
        /*0028*/ 	.byte	0x04, 0x17
        /*002a*/ 	.short	(.L_39 - .L_38)
.L_38:
        /*002c*/ 	.word	0x00000000
        /*0030*/ 	.short	0x0000
        /*0032*/ 	.short	0x0000
        /*0034*/ 	.byte	0x00, 0xf5, 0x21, 0x00


	//----- nvinfo : EIATTR_SPARSE_MMA_MASK
	.align		4
.L_39:
        /*0038*/ 	.byte	0x03, 0x50
        /*003a*/ 	.short	0x0000


	//----- nvinfo : EIATTR_MAXREG_COUNT
	.align		4
        /*003c*/ 	.byte	0x03, 0x1b
        /*003e*/ 	.short	0x00ff


	//----- nvinfo : EIATTR_MERCURY_ISA_VERSION
	.align		4
        /*0040*/ 	.byte	0x03, 0x5f
        /*0042*/ 	.short	0x0101


	//----- nvinfo : EIATTR_VRC_CTA_INIT_COUNT
	.align		4
        /*0044*/ 	.byte	0x02, 0x4a
	.zero		1
	.zero		1


	//----- nvinfo : EIATTR_EXIT_INSTR_OFFSETS
	.align		4
        /*0048*/ 	.byte	0x04, 0x1c
        /*004a*/ 	.short	(.L_41 - .L_40)


	//   ....[0]....
.L_40:
        /*004c*/ 	.word	0x000000c0


	//   ....[1]....
        /*0050*/ 	.word	0x00000db0


	//----- nvinfo : EIATTR_CRS_STACK_SIZE
	.align		4
.L_41:
        /*0054*/ 	.byte	0x04, 0x1e
        /*0056*/ 	.short	(.L_43 - .L_42)
.L_42:
        /*0058*/ 	.word	0x00000000


	//----- nvinfo : EIATTR_CBANK_PARAM_SIZE
	.align		4
.L_43:
        /*005c*/ 	.byte	0x03, 0x19
        /*005e*/ 	.short	0x0018


	//----- nvinfo : EIATTR_PARAM_CBANK
	.align		4
        /*0060*/ 	.byte	0x04, 0x0a
        /*0062*/ 	.short	(.L_45 - .L_44)
	.align		4
.L_44:
        /*0064*/ 	.word	index@(.nv.constant0._Z15_Beamformer_PCIPfS_S_)
        /*0068*/ 	.short	0x0380
        /*006a*/ 	.short	0x0018


	//----- nvinfo : EIATTR_SW_WAR
	.align		4
.L_45:
        /*006c*/ 	.byte	0x04, 0x36
        /*006e*/ 	.short	(.L_47 - .L_46)
.L_46:
        /*0070*/ 	.word	0x00000008
.L_47:


//--------------------- .nv.callgraph             --------------------------
	.section	.nv.callgraph,"",@"SHT_CUDA_CALLGRAPH"
	.align	4
	.sectionentsize	8
	.align		4
        /*0000*/ 	.word	0x00000000
	.align		4
        /*0004*/ 	.word	0xffffffff
	.align		4
        /*0008*/ 	.word	0x00000000
	.align		4
        /*000c*/ 	.word	0xfffffffe
	.align		4
        /*0010*/ 	.word	0x00000000
	.align		4
        /*0014*/ 	.word	0xfffffffd
	.align		4
        /*0018*/ 	.word	0x00000000
	.align		4
        /*001c*/ 	.word	0xfffffffc


//--------------------- .nv.constant3             --------------------------
	.section	.nv.constant3,"a",@progbits
	.align	4
.nv.constant3:
	.type		trans_aElePos,@object
	.size		trans_aElePos,(trans_nNumEle - trans_aElePos)
trans_aElePos:
	.zero		1024
	.type		trans_nNumEle,@object
	.size		trans_nNumEle,(rf_nSdim - trans_nNumEle)
trans_nNumEle:
	.zero		4
	.type		rf_nSdim,@object
	.size		rf_nSdim,(rf_nCdim - rf_nSdim)
rf_nSdim:
	.zero		4
	.type		rf_nCdim,@object
	.size		rf_nCdim,(rf_nPdim - rf_nCdim)
rf_nCdim:
	.zero		4
	.type		rf_nPdim,@object
	.size		rf_nPdim,(bf_nXdim - rf_nPdim)
rf_nPdim:
	.zero		4
	.type		bf_nXdim,@object
	.size		bf_nXdim,(bf_nZdim - bf_nXdim)
bf_nXdim:
	.zero		4
	.type		bf_nZdim,@object
	.size		bf_nZdim,(bf_dx - bf_nZdim)
bf_nZdim:
	.zero		4
	.type		bf_dx,@object
	.size		bf_dx,(bf_dz - bf_dx)
bf_dx:
	.zero		4
	.type		bf_dz,@object
	.size		bf_dz,(bf_nXstart - bf_dz)
bf_dz:
	.zero		4
	.type		bf_nXstart,@object
	.size		bf_nXstart,(bf_nZstart - bf_nXstart)
bf_nXstart:
	.zero		4
	.type		bf_nZstart,@object
	.size		bf_nZstart,(nFs - bf_nZstart)
bf_nZstart:
	.zero		4
	.type		nFs,@object
	.size		nFs,(nSoundSpeed - nFs)
nFs:
	.zero		4
	.type		nSoundSpeed,@object
	.size		nSoundSpeed,(nRxFnum - nSoundSpeed)
nSoundSpeed:
	.zero		4
	.type		nRxFnum,@object
	.size		nRxFnum,(nLensCorr - nRxFnum)
nRxFnum:
	.zero		4
	.type		nLensCorr,@object
	.size		nLensCorr,(nOffset_m - nLensCorr)
nLensCorr:
	.zero		4
	.type		nOffset_m,@object
	.size		nOffset_m,(.L_15 - nOffset_m)
nOffset_m:
	.zero		4
.L_15:


//--------------------- .nv.constant4             --------------------------
	.section	.nv.constant4,"a",@progbits
	.align	8
	.align		8
.nv.constant4:
        /*0000*/ 	.dword	__cudart_i2opi_d
	.align		8
        /*0008*/ 	.dword	__cudart_sin_cos_coeffs


//--------------------- .text._Z15_Beamformer_PCIPfS_S_ --------------------------
	.section	.text._Z15_Beamformer_PCIPfS_S_,"ax",@progbits
	.align	128
        .global         _Z15_Beamformer_PCIPfS_S_
        .type           _Z15_Beamformer_PCIPfS_S_,@function
        .size           _Z15_Beamformer_PCIPfS_S_,(.L_x_45 - _Z15_Beamformer_PCIPfS_S_)
        .other          _Z15_Beamformer_PCIPfS_S_,@"STO_CUDA_ENTRY STV_DEFAULT"
_Z15_Beamformer_PCIPfS_S_:
.text._Z15_Beamformer_PCIPfS_S_:
[----:B------:R-:W0:Y:S01]  /*0000*/  LDC R1, c[0x0][0x37c] ;  /* 0x0000df00ff017b82 */ /* 0x000e220000000800 */
[----:B------:R-:W1:Y:S07]  /*0010*/  S2R R3, SR_TID.X ;  /* 0x0000000000037919 */ /* 0x000e6e0000002100 */
[----:B------:R-:W1:Y:S01]  /*0020*/  S2UR UR4, SR_CTAID.X ;  /* 0x00000000000479c3 */ /* 0x000e620000002500 */
[----:B------:R-:W2:Y:S01]  /*0030*/  LDCU UR6, c[0x3][0x410] ;  /* 0x00c08200ff0677ac */ /* 0x000ea20008000800 */
[----:B0-----:R-:W-:Y:S01]  /*0040*/  VIADD R1, R1, 0xffffffd8 ;  /* 0xffffffd801017836 */ /* 0x001fe20000000000 */
[----:B------:R-:W0:Y:S05]  /*0050*/  S2R R2, SR_TID.Y ;  /* 0x0000000000027919 */ /* 0x000e2a0000002200 */
[----:B------:R-:W1:Y:S08]  /*0060*/  LDC R0, c[0x0][0x360] ;  /* 0x0000d800ff007b82 */ /* 0x000e700000000800 */
[----:B------:R-:W0:Y:S08]  /*0070*/  S2UR UR5, SR_CTAID.Y ;  /* 0x00000000000579c3 */ /* 0x000e300000002600 */
[----:B------:R-:W0:Y:S01]  /*0080*/  LDC R5, c[0x0][0x364] ;  /* 0x0000d900ff057b82 */ /* 0x000e220000000800 */
[----:B-1----:R-:W-:-:S05]  /*0090*/  IMAD R3, R0, UR4, R3 ;  /* 0x0000000400037c24 */ /* 0x002fca000f8e0203 */
[----:B--2---:R-:W-:Y:S01]  /*00a0*/  ISETP.GE.U32.AND P0, PT, R3, UR6, PT ;  /* 0x0000000603007c0c */ /* 0x004fe2000bf06070 */
[----:B0-----:R-:W-:-:S12]  /*00b0*/  IMAD R0, R5, UR5, R2 ;  /* 0x0000000505007c24 */ /* 0x001fd8000f8e0202 */
[----:B------:R-:W-:Y:S05]  /*00c0*/  @P0 EXIT ;  /* 0x000000000000094d */ /* 0x000fea0003800000 */
[----:B------:R-:W0:Y:S01]  /*00d0*/  LDCU UR6, c[0x3][0x408] ;  /* 0x00c08100ff0677ac */ /* 0x000e220008000800 */
[----:B------:R-:W1:Y:S01]  /*00e0*/  LDC.64 R18, c[0x3][0x420] ;  /* 0x00c10800ff127b82 */ /* 0x000e620000000a00 */
[----:B------:R-:W-:Y:S01]  /*00f0*/  I2FP.F32.S32 R5, R3 ;  /* 0x0000000300057245 */ /* 0x000fe20000201400 */
[----:B------:R-:W-:Y:S01]  /*0100*/  IMAD.MOV.U32 R16, RZ, RZ, RZ ;  /* 0x000000ffff107224 */ /* 0x000fe200078e00ff */
[----:B------:R-:W1:Y:S01]  /*0110*/  LDCU.64 UR4, c[0x3][0x418] ;  /* 0x00c08300ff0477ac */ /* 0x000e620008000a00 */
[----:B------:R-:W-:Y:S01]  /*0120*/  I2FP.F32.U32 R4, R0 ;  /* 0x0000000000047245 */ /* 0x000fe20000201000 */
[----:B------:R-:W2:Y:S03]  /*0130*/  LDCU.64 UR10, c[0x0][0x358] ;  /* 0x00006b00ff0a77ac */ /* 0x000ea60008000a00 */
[----:B------:R-:W3:Y:S01]  /*0140*/  S2UR UR8, SR_CTAID.Z ;  /* 0x00000000000879c3 */ /* 0x000ee20000002700 */
[----:B0-----:R-:W-:Y:S01]  /*0150*/  UISETP.NE.AND UP0, UPT, UR6, URZ, UPT ;  /* 0x000000ff0600728c */ /* 0x001fe2000bf05270 */
[----:B-1----:R-:W-:Y:S01]  /*0160*/  FFMA R2, R5, UR4, R18 ;  /* 0x0000000405027c23 */ /* 0x002fe20008000012 */
[----:B------:R-:W-:-:S07]  /*0170*/  FFMA R19, R4, UR5, R19 ;  /* 0x0000000504137c23 */ /* 0x000fce0008000013 */
[----:B--23--:R-:W-:Y:S05]  /*0180*/  BRA.U !UP0, `(.L_x_0) ;  /* 0x0000000908f07547 */ /* 0x00cfea000b800000 */
[----:B------:R-:W0:Y:S01]  /*0190*/  LDC R10, c[0x3][0x430] ;  /* 0x00c10c00ff0a7b82 */ /* 0x000e220000000800 */
[----:B------:R-:W-:Y:S01]  /*01a0*/  UMOV UR4, URZ ;  /* 0x000000ff00047c82 */ /* 0x000fe20008000000 */
[----:B------:R-:W-:Y:S06]  /*01b0*/  BSSY.RECONVERGENT B0, `(.L_x_1) ;  /* 0x0000011000007945 */ /* 0x000fec0003800200 */
[----:B------:R-:W1:Y:S01]  /*01c0*/  LDC.64 R8, c[0x3][RZ] ;  /* 0x00c00000ff087b82 */ /* 0x000e620000000a00 */
[----:B0-----:R-:W0:Y:S08]  /*01d0*/  MUFU.RCP R4, R10 ;  /* 0x0000000a00047308 */ /* 0x001e300000001000 */
[----:B------:R-:W2:Y:S01]  /*01e0*/  FCHK P0, R19, R10 ;  /* 0x0000000a13007302 */ /* 0x000ea20000000000 */
[----:B-1----:R-:W-:Y:S01]  /*01f0*/  FADD R6, R9, -R8 ;  /* 0x8000000809067221 */ /* 0x002fe20000000000 */
[----:B0-----:R-:W-:-:S04]  /*0200*/  FFMA R5, R4, -R10, 1 ;  /* 0x3f80000004057423 */ /* 0x001fc8000000080a */
[----:B------:R-:W-:-:S04]  /*0210*/  FFMA R4, R4, R5, R4 ;  /* 0x0000000504047223 */ /* 0x000fc80000000004 */
[----:B------:R-:W-:-:S04]  /*0220*/  FFMA R5, R19, R4, RZ ;  /* 0x0000000413057223 */ /* 0x000fc800000000ff */
[----:B------:R-:W-:-:S04]  /*0230*/  FFMA R7, R5, -R10, R19 ;  /* 0x8000000a05077223 */ /* 0x000fc80000000013 */
[----:B------:R-:W-:Y:S01]  /*0240*/  FFMA R7, R4, R7, R5 ;  /* 0x0000000704077223 */ /* 0x000fe20000000005 */
[----:B--2---:R-:W-:Y:S06]  /*0250*/  @!P0 BRA `(.L_x_2) ;  /* 0x0000000000188947 */ /* 0x004fec0003800000 */
[----:B------:R-:W0:Y:S01]  /*0260*/  LDCU UR5, c[0x3][0x430] ;  /* 0x00c08600ff0577ac */ /* 0x000e220008000800 */
[----:B------:R-:W-:Y:S01]  /*0270*/  IMAD.MOV.U32 R4, RZ, RZ, R19 ;  /* 0x000000ffff047224 */ /* 0x000fe200078e0013 */
[----:B------:R-:W-:Y:S01]  /*0280*/  MOV R8, 0x2b0 ;  /* 0x000002b000087802 */ /* 0x000fe20000000f00 */
[----:B0-----:R-:W-:-:S07]  /*0290*/  IMAD.U32 R5, RZ, RZ, UR5 ;  /* 0x00000005ff057e24 */ /* 0x001fce000f8e00ff */
[----:B------:R-:W-:Y:S05]  /*02a0*/  CALL.REL.NOINC `($__internal_2_$__cuda_sm3x_div_rn_noftz_f32_slowpath) ;  /* 0x00000010009c7944 */ /* 0x000fea0003c00000 */
[----:B------:R-:W-:-:S07]  /*02b0*/  IMAD.MOV.U32 R7, RZ, RZ, R4 ;  /* 0x000000ffff077224 */ /* 0x000fce00078e0004 */
.L_x_2:
[----:B------:R-:W-:Y:S05]  /*02c0*/  BSYNC.RECONVERGENT B0 ;  /* 0x0000000000007941 */ /* 0x000fea0003800200 */
.L_x_1:
[----:B------:R-:W0:Y:S01]  /*02d0*/  LDC.64 R4, c[0x0][0x390] ;  /* 0x0000e400ff047b82 */ /* 0x000e220000000a00 */
[----:B------:R-:W1:Y:S01]  /*02e0*/  LDCU UR5, c[0x3][0x414] ;  /* 0x00c08280ff0577ac */ /* 0x000e620008000800 */
[----:B------:R-:W-:Y:S01]  /*02f0*/  FADD R6, R6, R7 ;  /* 0x0000000706067221 */ /* 0x000fe20000000000 */
[----:B------:R-:W2:Y:S05]  /*0300*/  LDCU UR6, c[0x3][0x408] ;  /* 0x00c08100ff0677ac */ /* 0x000eaa0008000800 */
[----:B------:R-:W3:Y:S01]  /*0310*/  LDC R18, c[0x3][0x42c] ;  /* 0x00c10b00ff127b82 */ /* 0x000ee20000000800 */
[----:B------:R-:W4:Y:S01]  /*0320*/  LDCU UR7, c[0x3][0x404] ;  /* 0x00c08080ff0777ac */ /* 0x000f220008000800 */
[----:B------:R-:W0:Y:S01]  /*0330*/  LDCU UR19, c[0x3][0x404] ;  /* 0x00c08080ff1377ac */ /* 0x000e220008000800 */
[----:B------:R-:W0:Y:S01]  /*0340*/  LDCU UR9, c[0x3][0x434] ;  /* 0x00c08680ff0977ac */ /* 0x000e220008000800 */
[----:B-1----:R-:W-:Y:S01]  /*0350*/  IMAD R9, R3, UR5, R0 ;  /* 0x0000000503097c24 */ /* 0x002fe2000f8e0200 */
[----:B------:R-:W1:Y:S03]  /*0360*/  LDCU UR16, c[0x3][0x438] ;  /* 0x00c08700ff1077ac */ /* 0x000e660008000800 */
[----:B0-----:R-:W-:Y:S01]  /*0370*/  IMAD.WIDE.U32 R4, R9, 0x4, R4 ;  /* 0x0000000409047825 */ /* 0x001fe200078e0004 */
[----:B------:R-:W0:Y:S04]  /*0380*/  LDCU UR17, c[0x3][0x428] ;  /* 0x00c08500ff1177ac */ /* 0x000e280008000800 */
[----:B------:R0:W5:Y:S01]  /*0390*/  LDG.E R17, desc[UR10][R4.64] ;  /* 0x0000000a04117981 */ /* 0x000162000c1e1900 */
[----:B------:R0:W0:Y:S01]  /*03a0*/  F2F.F64.F32 R20, R6 ;  /* 0x0000000600147310 */ /* 0x0000220000201800 */
[----:B--2---:R-:W-:Y:S01]  /*03b0*/  UIMAD UR5, UR8, UR6, URZ ;  /* 0x00000006080572a4 */ /* 0x004fe2000f8e02ff */
[----:B------:R-:W-:Y:S01]  /*03c0*/  FMUL R19, R19, R19 ;  /* 0x0000001313137220 */ /* 0x000fe20000400000 */
[----:B------:R-:W-:-:S02]  /*03d0*/  IMAD.MOV.U32 R16, RZ, RZ, RZ ;  /* 0x000000ffff107224 */ /* 0x000fc400078e00ff */
[----:B------:R-:W-:Y:S01]  /*03e0*/  FMUL R22, R6, 0.5 ;  /* 0x3f00000006167820 */ /* 0x000fe20000400000 */
[----:B------:R-:W2:Y:S01]  /*03f0*/  LDCU.64 UR14, c[0x4][0x8] ;  /* 0x01000100ff0e77ac */ /* 0x000ea20008000a00 */
[----:B------:R-:W-:Y:S02]  /*0400*/  UIADD3 UR6, UPT, UPT, -UR6, URZ, URZ ;  /* 0x000000ff06067290 */ /* 0x000fe4000fffe1ff */
[----:B-1-34-:R-:W-:-:S12]  /*0410*/  UIMAD UR5, UR5, UR7, URZ ;  /* 0x00000007050572a4 */ /* 0x01afd8000f8e02ff */
.L_x_16:
[----:B------:R-:W1:Y:S01]  /*0420*/  LDCU UR18, c[0x3][UR4] ;  /* 0x00c00000041277ac */ /* 0x000e620008000800 */
[----:B------:R-:W-:Y:S01]  /*0430*/  BSSY.RECONVERGENT B0, `(.L_x_3) ;  /* 0x000008e000007945 */ /* 0x000fe20003800200 */
[----:B------:R-:W-:-:S04]  /*0440*/  UIADD3 UR6, UPT, UPT, UR6, 0x1, URZ ;  /* 0x0000000106067890 */ /* 0x000fc8000fffe0ff */
[----:B------:R-:W-:Y:S01]  /*0450*/  UISETP.NE.AND UP0, UPT, UR6, URZ, UPT ;  /* 0x000000ff0600728c */ /* 0x000fe2000bf05270 */
[----:B-1----:R-:W-:-:S05]  /*0460*/  FADD R13, -R2, UR18 ;  /* 0x00000012020d7e21 */ /* 0x002fca0008000100 */
[----:B------:R-:W-:-:S13]  /*0470*/  FSETP.GTU.AND P0, PT, |R13|, R22, PT ;  /* 0x000000160d00720b */ /* 0x000fda0003f0c200 */
[----:B------:R-:W-:Y:S05]  /*0480*/  @P0 BRA `(.L_x_4) ;  /* 0x0000000800200947 */ /* 0x000fea0003800000 */
[----:B0-----:R-:W0:Y:S01]  /*0490*/  MUFU.RCP64H R5, R21 ;  /* 0x0000001500057308 */ /* 0x001e220000001800 */
[----:B------:R-:W-:Y:S01]  /*04a0*/  IMAD.MOV.U32 R4, RZ, RZ, 0x1 ;  /* 0x00000001ff047424 */ /* 0x000fe200078e00ff */
[----:B------:R-:W-:Y:S01]  /*04b0*/  UMOV UR12, 0x542fe938 ;  /* 0x542fe938000c7882 */ /* 0x000fe20000000000 */
[----:B------:R-:W-:Y:S01]  /*04c0*/  UMOV UR13, 0x401921fb ;  /* 0x401921fb000d7882 */ /* 0x000fe20000000000 */
[----:B------:R-:W-:Y:S03]  /*04d0*/  BSSY.RECONVERGENT B1, `(.L_x_5) ;  /* 0x0000011000017945 */ /* 0x000fe60003800200 */
[----:B0-----:R-:W-:-:S08]  /*04e0*/  DFMA R6, -R20, R4, 1 ;  /* 0x3ff000001406742b */ /* 0x001fd00000000104 */
[----:B------:R-:W-:Y:S02]  /*04f0*/  DFMA R8, R6, R6, R6 ;  /* 0x000000060608722b */ /* 0x000fe40000000006 */
[----:B------:R-:W0:Y:S06]  /*0500*/  F2F.F64.F32 R6, |R13| ;  /* 0x4000000d00067310 */ /* 0x000e2c0000201800 */
[----:B------:R-:W-:-:S08]  /*0510*/  DFMA R8, R4, R8, R4 ;  /* 0x000000080408722b */ /* 0x000fd00000000004 */
[----:B------:R-:W-:Y:S02]  /*0520*/  DFMA R4, -R20, R8, 1 ;  /* 0x3ff000001404742b */ /* 0x000fe40000000108 */
[----:B0-----:R-:W-:-:S06]  /*0530*/  DMUL R6, R6, UR12 ;  /* 0x0000000c06067c28 */ /* 0x001fcc0008000000 */
[----:B------:R-:W-:-:S04]  /*0540*/  DFMA R4, R8, R4, R8 ;  /* 0x000000040804722b */ /* 0x000fc80000000008 */
[----:B------:R-:W-:-:S04]  /*0550*/  FSETP.GEU.AND P1, PT, |R7|, 6.5827683646048100446e-37, PT ;  /* 0x036000000700780b */ /* 0x000fc80003f2e200 */
[----:B------:R-:W-:-:S08]  /*0560*/  DMUL R8, R6, R4 ;  /* 0x0000000406087228 */ /* 0x000fd00000000000 */
[----:B------:R-:W-:-:S08]  /*0570*/  DFMA R10, -R20, R8, R6 ;  /* 0x00000008140a722b */ /* 0x000fd00000000106 */
[----:B------:R-:W-:-:S10]  /*0580*/  DFMA R4, R4, R10, R8 ;  /* 0x0000000a0404722b */ /* 0x000fd40000000008 */
[----:B------:R-:W-:-:S05]  /*0590*/  FFMA R8, RZ, R21, R5 ;  /* 0x00000015ff087223 */ /* 0x000fca0000000005 */
[----:B------:R-:W-:-:S13]  /*05a0*/  FSETP.GT.AND P0, PT, |R8|, 1.469367938527859385e-39, PT ;  /* 0x001000000800780b */ /* 0x000fda0003f04200 */
[----:B------:R-:W-:Y:S05]  /*05b0*/  @P0 BRA P1, `(.L_x_6) ;  /* 0x0000000000080947 */ /* 0x000fea0000800000 */
[----:B------:R-:W-:-:S07]  /*05c0*/  MOV R24, 0x5e0 ;  /* 0x000005e000187802 */ /* 0x000fce0000000f00 */
[----:B--2--5:R-:W-:Y:S05]  /*05d0*/  CALL.REL.NOINC `($__internal_0_$__cuda_sm20_div_rn_f64_full) ;  /* 0x0000000400f87944 */ /* 0x024fea0003c00000 */
.L_x_6:
[----:B--2---:R-:W-:Y:S05]  /*05e0*/  BSYNC.RECONVERGENT B1 ;  /* 0x0000000000017941 */ /* 0x004fea0003800200 */
.L_x_5:
[----:B------:R-:W-:Y:S01]  /*05f0*/  DSETP.NEU.AND P0, PT, |R4|, +INF , PT ;  /* 0x7ff000000400742a */ /* 0x000fe20003f0d200 */
[----:B------:R-:W-:-:S13]  /*0600*/  BSSY.RECONVERGENT B2, `(.L_x_7) ;  /* 0x000001c000027945 */ /* 0x000fda0003800200 */
[----:B------:R-:W-:Y:S01]  /*0610*/  @!P0 DMUL R28, RZ, R4 ;  /* 0x00000004ff1c8228 */ /* 0x000fe20000000000 */
[----:B------:R-:W-:Y:S01]  /*0620*/  @!P0 IMAD.MOV.U32 R23, RZ, RZ, 0x1 ;  /* 0x00000001ff178424 */ /* 0x000fe200078e00ff */
[----:B------:R-:W-:Y:S09]  /*0630*/  @!P0 BRA `(.L_x_8) ;  /* 0x0000000000608947 */ /* 0x000ff20003800000 */
[----:B------:R-:W-:Y:S01]  /*0640*/  UMOV UR12, 0x6dc9c883 ;  /* 0x6dc9c883000c7882 */ /* 0x000fe20000000000 */
[----:B------:R-:W-:Y:S01]  /*0650*/  UMOV UR13, 0x3fe45f30 ;  /* 0x3fe45f30000d7882 */ /* 0x000fe20000000000 */
[C---:B------:R-:W-:Y:S01]  /*0660*/  DSETP.GE.AND P0, PT, |R4|.reuse, 2.14748364800000000000e+09, PT ;  /* 0x41e000000400742a */ /* 0x040fe20003f06200 */
[----:B------:R-:W-:Y:S01]  /*0670*/  BSSY.RECONVERGENT B1, `(.L_x_9) ;  /* 0x0000013000017945 */ /* 0x000fe20003800200 */
[----:B------:R-:W-:Y:S01]  /*0680*/  DMUL R6, R4, UR12 ;  /* 0x0000000c04067c28 */ /* 0x000fe20008000000 */
[----:B------:R-:W-:Y:S01]  /*0690*/  UMOV UR12, 0x54442d18 ;  /* 0x54442d18000c7882 */ /* 0x000fe20000000000 */
[----:B------:R-:W-:-:S08]  /*06a0*/  UMOV UR13, 0x3ff921fb ;  /* 0x3ff921fb000d7882 */ /* 0x000fd00000000000 */
[----:B------:R-:W0:Y:S08]  /*06b0*/  F2I.F64 R6, R6 ;  /* 0x0000000600067311 */ /* 0x000e300000301100 */
[----:B0-----:R-:W0:Y:S02]  /*06c0*/  I2F.F64 R28, R6 ;  /* 0x00000006001c7312 */ /* 0x001e240000201c00 */
[----:B0-----:R-:W-:Y:S01]  /*06d0*/  DFMA R8, R28, -UR12, R4 ;  /* 0x8000000c1c087c2b */ /* 0x001fe20008000004 */
[----:B------:R-:W-:Y:S01]  /*06e0*/  UMOV UR12, 0x33145c00 ;  /* 0x33145c00000c7882 */ /* 0x000fe20000000000 */
[----:B------:R-:W-:-:S06]  /*06f0*/  UMOV UR13, 0x3c91a626 ;  /* 0x3c91a626000d7882 */ /* 0x000fcc0000000000 */
[----:B------:R-:W-:Y:S01]  /*0700*/  DFMA R8, R28, -UR12, R8 ;  /* 0x8000000c1c087c2b */ /* 0x000fe20008000008 */
[----:B------:R-:W-:Y:S01]  /*0710*/  UMOV UR12, 0x252049c0 ;  /* 0x252049c0000c7882 */ /* 0x000fe20000000000 */
[----:B------:R-:W-:-:S06]  /*0720*/  UMOV UR13, 0x397b839a ;  /* 0x397b839a000d7882 */ /* 0x000fcc0000000000 */
[----:B------:R-:W-:Y:S01]  /*0730*/  DFMA R28, R28, -UR12, R8 ;  /* 0x8000000c1c1c7c2b */ /* 0x000fe20008000008 */
[----:B------:R-:W-:Y:S10]  /*0740*/  @!P0 BRA `(.L_x_10) ;  /* 0x0000000000148947 */ /* 0x000ff40003800000 */
[----:B------:R-:W-:Y:S01]  /*0750*/  IMAD.MOV.U32 R10, RZ, RZ, R4 ;  /* 0x000000ffff0a7224 */ /* 0x000fe200078e0004 */
[----:B------:R-:W-:-:S07]  /*0760*/  MOV R4, 0x780 ;  /* 0x0000078000047802 */ /* 0x000fce0000000f00 */
[----:B-----5:R-:W-:Y:S05]  /*0770*/  CALL.REL.NOINC `($_Z15_Beamformer_PCIPfS_S_$__internal_trig_reduction_slowpathd) ;  /* 0x0000001400007944 */ /* 0x020fea0003c00000 */
[----:B------:R-:W-:Y:S02]  /*0780*/  IMAD.MOV.U32 R28, RZ, RZ, R10 ;  /* 0x000000ffff1c7224 */ /* 0x000fe400078e000a */
[----:B------:R-:W-:-:S07]  /*0790*/  IMAD.MOV.U32 R29, RZ, RZ, R11 ;  /* 0x000000ffff1d7224 */ /* 0x000fce00078e000b */
.L_x_10:
[----:B------:R-:W-:Y:S05]  /*07a0*/  BSYNC.RECONVERGENT B1 ;  /* 0x0000000000017941 */ /* 0x000fea0003800200 */
.L_x_9:
[----:B------:R-:W-:-:S07]  /*07b0*/  VIADD R23, R6, 0x1 ;  /* 0x0000000106177836 */ /* 0x000fce0000000000 */
.L_x_8:
[----:B------:R-:W-:Y:S05]  /*07c0*/  BSYNC.RECONVERGENT B2 ;  /* 0x0000000000027941 */ /* 0x000fea0003800200 */
.L_x_7:
[----:B------:R-:W-:-:S05]  /*07d0*/  IMAD.SHL.U32 R4, R23, 0x40, RZ ;  /* 0x0000004017047824 */ /* 0x000fca00078e00ff */
[----:B------:R-:W-:-:S04]  /*07e0*/  LOP3.LUT R4, R4, 0x40, RZ, 0xc0, !PT ;  /* 0x0000004004047812 */ /* 0x000fc800078ec0ff */
[----:B------:R-:W-:-:S05]  /*07f0*/  IADD3 R12, P0, PT, R4, UR14, RZ ;  /* 0x0000000e040c7c10 */ /* 0x000fca000ff1e0ff */
[----:B------:R-:W-:-:S05]  /*0800*/  IMAD.X R13, RZ, RZ, UR15, P0 ;  /* 0x0000000fff0d7e24 */ /* 0x000fca00080e06ff */
[----:B------:R-:W2:Y:S04]  /*0810*/  LDG.E.128.CONSTANT R4, desc[UR10][R12.64] ;  /* 0x0000000a0c047981 */ /* 0x000ea8000c1e9d00 */
[----:B------:R-:W3:Y:S04]  /*0820*/  LDG.E.128.CONSTANT R8, desc[UR10][R12.64+0x10] ;  /* 0x0000100a0c087981 */ /* 0x000ee8000c1e9d00 */
[----:B------:R-:W4:Y:S01]  /*0830*/  LDG.E.128.CONSTANT R12, desc[UR10][R12.64+0x20] ;  /* 0x0000200a0c0c7981 */ /* 0x000f22000c1e9d00 */
[----:B------:R-:W-:Y:S01]  /*0840*/  LOP3.LUT R24, R23, 0x1, RZ, 0xc0, !PT ;  /* 0x0000000117187812 */ /* 0x000fe200078ec0ff */
[----:B------:R-:W-:Y:S01]  /*0850*/  IMAD.MOV.U32 R25, RZ, RZ, 0x3da8ff83 ;  /* 0x3da8ff83ff197424 */ /* 0x000fe200078e00ff */
[----:B------:R-:W-:Y:S01]  /*0860*/  DMUL R26, R28, R28 ;  /* 0x0000001c1c1a7228 */ /* 0x000fe20000000000 */
[----:B------:R-:W-:Y:S01]  /*0870*/  BSSY.RECONVERGENT B1, `(.L_x_11) ;  /* 0x0000021000017945 */ /* 0x000fe20003800200 */
[----:B------:R-:W-:Y:S01]  /*0880*/  ISETP.NE.U32.AND P0, PT, R24, 0x1, PT ;  /* 0x000000011800780c */ /* 0x000fe20003f05070 */
[----:B------:R-:W-:-:S03]  /*0890*/  IMAD.MOV.U32 R24, RZ, RZ, 0x20fd8164 ;  /* 0x20fd8164ff187424 */ /* 0x000fc600078e00ff */
[----:B------:R-:W-:Y:S02]  /*08a0*/  FSEL R25, -R25, 0.11223486810922622681, !P0 ;  /* 0x3de5db6519197808 */ /* 0x000fe40004000100 */
[----:B------:R-:W-:-:S06]  /*08b0*/  FSEL R24, R24, -8.06006814911005101289e+34, !P0 ;  /* 0xf9785eba18187808 */ /* 0x000fcc0004000000 */
[----:B--2---:R-:W-:-:S08]  /*08c0*/  DFMA R4, R26, R24, R4 ;  /* 0x000000181a04722b */ /* 0x004fd00000000004 */
[----:B------:R-:W-:Y:S01]  /*08d0*/  DFMA R4, R26, R4, R6 ;  /* 0x000000041a04722b */ /* 0x000fe20000000006 */
[----:B------:R-:W-:-:S07]  /*08e0*/  FADD R6, R2, -UR18 ;  /* 0x8000001202067e21 */ /* 0x000fce0008000000 */
[----:B---3--:R-:W-:Y:S01]  /*08f0*/  DFMA R4, R26, R4, R8 ;  /* 0x000000041a04722b */ /* 0x008fe20000000008 */
[----:B------:R-:W-:-:S04]  /*0900*/  FFMA R9, R6, R6, R19 ;  /* 0x0000000606097223 */ /* 0x000fc80000000013 */
[----:B------:R0:W1:Y:S03]  /*0910*/  MUFU.RSQ R8, R9 ;  /* 0x0000000900087308 */ /* 0x0000660000001400 */
[----:B------:R-:W-:Y:S01]  /*0920*/  DFMA R4, R26, R4, R10 ;  /* 0x000000041a04722b */ /* 0x000fe2000000000a */
[----:B------:R-:W-:-:S05]  /*0930*/  VIADD R10, R9, 0xf3000000 ;  /* 0xf3000000090a7836 */ /* 0x000fca0000000000 */
[----:B------:R-:W-:Y:S02]  /*0940*/  ISETP.GT.U32.AND P1, PT, R10, 0x727fffff, PT ;  /* 0x727fffff0a00780c */ /* 0x000fe40003f24070 */
[----:B----4-:R-:W-:-:S08]  /*0950*/  DFMA R4, R26, R4, R12 ;  /* 0x000000041a04722b */ /* 0x010fd0000000000c */
[----:B------:R-:W-:-:S08]  /*0960*/  DFMA R4, R26, R4, R14 ;  /* 0x000000041a04722b */ /* 0x000fd0000000000e */
[----:B------:R-:W-:Y:S02]  /*0970*/  DFMA R28, R4, R28, R28 ;  /* 0x0000001c041c722b */ /* 0x000fe4000000001c */
[----:B------:R-:W-:-:S10]  /*0980*/  DFMA R4, R26, R4, 1 ;  /* 0x3ff000001a04742b */ /* 0x000fd40000000004 */
[----:B------:R-:W-:Y:S02]  /*0990*/  FSEL R4, R4, R28, !P0 ;  /* 0x0000001c04047208 */ /* 0x000fe40004000000 */
[----:B------:R-:W-:Y:S02]  /*09a0*/  FSEL R5, R5, R29, !P0 ;  /* 0x0000001d05057208 */ /* 0x000fe40004000000 */
[----:B------:R-:W-:-:S04]  /*09b0*/  LOP3.LUT P0, RZ, R23, 0x2, RZ, 0xc0, !PT ;  /* 0x0000000217ff7812 */ /* 0x000fc8000780c0ff */
[----:B------:R-:W-:-:S10]  /*09c0*/  DADD R6, RZ, -R4 ;  /* 0x00000000ff067229 */ /* 0x000fd40000000804 */
[----:B------:R-:W-:Y:S02]  /*09d0*/  FSEL R6, R4, R6, !P0 ;  /* 0x0000000604067208 */ /* 0x000fe40004000000 */
[----:B------:R-:W-:Y:S01]  /*09e0*/  FSEL R7, R5, R7, !P0 ;  /* 0x0000000705077208 */ /* 0x000fe20004000000 */
[----:B01----:R-:W-:Y:S06]  /*09f0*/  @!P1 BRA `(.L_x_12) ;  /* 0x0000000000109947 */ /* 0x003fec0003800000 */
[----:B------:R-:W-:-:S07]  /*0a00*/  MOV R12, 0xa20 ;  /* 0x00000a20000c7802 */ /* 0x000fce0000000f00 */
[----:B-----5:R-:W-:Y:S05]  /*0a10*/  CALL.REL.NOINC `($__internal_1_$__cuda_sm20_sqrt_rn_f32_slowpath) ;  /* 0x0000000800607944 */ /* 0x020fea0003c00000 */
[----:B------:R-:W-:Y:S01]  /*0a20*/  IMAD.MOV.U32 R4, RZ, RZ, R8 ;  /* 0x000000ffff047224 */ /* 0x000fe200078e0008 */
[----:B------:R-:W-:Y:S06]  /*0a30*/  BRA `(.L_x_13) ;  /* 0x0000000000107947 */ /* 0x000fec0003800000 */
.L_x_12:
[----:B------:R-:W-:Y:S01]  /*0a40*/  FMUL.FTZ R4, R9, R8 ;  /* 0x0000000809047220 */ /* 0x000fe20000410000 */
[----:B------:R-:W-:-:S03]  /*0a50*/  FMUL.FTZ R8, R8, 0.5 ;  /* 0x3f00000008087820 */ /* 0x000fc60000410000 */
[----:B------:R-:W-:-:S04]  /*0a60*/  FFMA R5, -R4, R4, R9 ;  /* 0x0000000404057223 */ /* 0x000fc80000000109 */
[----:B------:R-:W-:-:S07]  /*0a70*/  FFMA R4, R5, R8, R4 ;  /* 0x0000000805047223 */ /* 0x000fce0000000004 */
.L_x_13:
[----:B------:R-:W-:Y:S05]  /*0a80*/  BSYNC.RECONVERGENT B1 ;  /* 0x0000000000017941 */ /* 0x000fea0003800200 */
.L_x_11:
[----:B------:R-:W0:Y:S01]  /*0a90*/  MUFU.RCP R5, R18 ;  /* 0x0000001200057308 */ /* 0x000e220000001000 */
[----:B-----5:R-:W-:Y:S01]  /*0aa0*/  FADD R4, R17, R4 ;  /* 0x0000000411047221 */ /* 0x020fe20000000000 */
[----:B------:R-:W-:Y:S03]  /*0ab0*/  BSSY.RECONVERGENT B1, `(.L_x_14) ;  /* 0x000000f000017945 */ /* 0x000fe60003800200 */
[----:B------:R-:W-:-:S04]  /*0ac0*/  FADD R4, R4, UR9 ;  /* 0x0000000904047e21 */ /* 0x000fc80008000000 */
[----:B------:R-:W-:-:S04]  /*0ad0*/  FADD R4, R4, -UR16 ;  /* 0x8000001004047e21 */ /* 0x000fc80008000000 */
[----:B------:R-:W1:Y:S01]  /*0ae0*/  FCHK P0, R4, R18 ;  /* 0x0000001204007302 */ /* 0x000e620000000000 */
[----:B0-----:R-:W-:-:S04]  /*0af0*/  FFMA R8, R5, -R18, 1 ;  /* 0x3f80000005087423 */ /* 0x001fc80000000812 */
[----:B------:R-:W-:-:S04]  /*0b00*/  FFMA R5, R5, R8, R5 ;  /* 0x0000000805057223 */ /* 0x000fc80000000005 */
[----:B------:R-:W-:-:S04]  /*0b10*/  FFMA R9, R4, R5, RZ ;  /* 0x0000000504097223 */ /* 0x000fc800000000ff */
[----:B------:R-:W-:-:S04]  /*0b20*/  FFMA R8, R9, -R18, R4 ;  /* 0x8000001209087223 */ /* 0x000fc80000000004 */
[----:B------:R-:W-:Y:S01]  /*0b30*/  FFMA R5, R5, R8, R9 ;  /* 0x0000000805057223 */ /* 0x000fe20000000009 */
[----:B-1----:R-:W-:Y:S06]  /*0b40*/  @!P0 BRA `(.L_x_15) ;  /* 0x0000000000148947 */ /* 0x002fec0003800000 */
[----:B------:R-:W0:Y:S01]  /*0b50*/  LDCU UR7, c[0x3][0x42c] ;  /* 0x00c08580ff0777ac */ /* 0x000e220008000800 */
[----:B------:R-:W-:Y:S01]  /*0b60*/  MOV R8, 0xb90 ;  /* 0x00000b9000087802 */ /* 0x000fe20000000f00 */
[----:B0-----:R-:W-:-:S07]  /*0b70*/  IMAD.U32 R5, RZ, RZ, UR7 ;  /* 0x00000007ff057e24 */ /* 0x001fce000f8e00ff */
[----:B------:R-:W-:Y:S05]  /*0b80*/  CALL.REL.NOINC `($__internal_2_$__cuda_sm3x_div_rn_noftz_f32_slowpath) ;  /* 0x0000000800647944 */ /* 0x000fea0003c00000 */
[----:B------:R-:W-:-:S07]  /*0b90*/  IMAD.MOV.U32 R5, RZ, RZ, R4 ;  /* 0x000000ffff057224 */ /* 0x000fce00078e0004 */
.L_x_15:
[----:B------:R-:W-:Y:S05]  /*0ba0*/  BSYNC.RECONVERGENT B1 ;  /* 0x0000000000017941 */ /* 0x000fea0003800200 */
.L_x_14:
[----:B------:R-:W-:Y:S01]  /*0bb0*/  FMUL R13, R5, UR17 ;  /* 0x00000011050d7c20 */ /* 0x000fe20008400000 */
[----:B------:R-:W-:-:S03]  /*0bc0*/  UIADD3 UR7, UPT, UPT, UR19, -0x1, URZ ;  /* 0xffffffff13077890 */ /* 0x000fc6000fffe0ff */
[----:B------:R-:W0:Y:S03]  /*0bd0*/  F2I.FLOOR.NTZ R12, R13 ;  /* 0x0000000d000c7305 */ /* 0x000e260000207100 */
[----:B0-----:R-:W-:-:S13]  /*0be0*/  ISETP.GE.U32.AND P0, PT, R12, UR7, PT ;  /* 0x000000070c007c0c */ /* 0x001fda000bf06070 */
[----:B------:R-:W-:Y:S05]  /*0bf0*/  @P0 BRA `(.L_x_4) ;  /* 0x0000000000440947 */ /* 0x000fea0003800000 */
[----:B------:R-:W0:Y:S01]  /*0c00*/  LDC.64 R8, c[0x0][0x388] ;  /* 0x0000e200ff087b82 */ /* 0x000e220000000a00 */
[----:B------:R-:W-:-:S04]  /*0c10*/  VIADD R5, R12, UR5 ;  /* 0x000000050c057c36 */ /* 0x000fc80008000000 */
[----:B0-----:R-:W-:-:S05]  /*0c20*/  IMAD.WIDE R8, R5, 0x4, R8 ;  /* 0x0000000405087825 */ /* 0x001fca00078e0208 */
[----:B------:R-:W2:Y:S04]  /*0c30*/  LDG.E R11, desc[UR10][R8.64+0x4] ;  /* 0x0000040a080b7981 */ /* 0x000ea8000c1e1900 */
[----:B------:R-:W3:Y:S01]  /*0c40*/  LDG.E R10, desc[UR10][R8.64] ;  /* 0x0000000a080a7981 */ /* 0x000ee2000c1e1900 */
[----:B------:R-:W-:Y:S01]  /*0c50*/  IMAD.MOV.U32 R4, RZ, RZ, -0x3fd0d068 ;  /* 0xc02f2f98ff047424 */ /* 0x000fe200078e00ff */
[----:B------:R-:W-:Y:S01]  /*0c60*/  UMOV UR12, 0x7fa1a0cf ;  /* 0x7fa1a0cf000c7882 */ /* 0x000fe20000000000 */
[----:B------:R-:W-:Y:S01]  /*0c70*/  IMAD.MOV.U32 R5, RZ, RZ, 0x3fe13a3e ;  /* 0x3fe13a3eff057424 */ /* 0x000fe200078e00ff */
[----:B------:R-:W-:-:S05]  /*0c80*/  UMOV UR13, 0x3fdd8b82 ;  /* 0x3fdd8b82000d7882 */ /* 0x000fca0000000000 */
[----:B------:R-:W-:Y:S01]  /*0c90*/  DFMA R4, R6, UR12, R4 ;  /* 0x0000000c06047c2b */ /* 0x000fe20008000004 */
[----:B------:R-:W-:-:S05]  /*0ca0*/  I2FP.F32.S32 R6, R12 ;  /* 0x0000000c00067245 */ /* 0x000fca0000201400 */
[----:B------:R-:W-:-:S04]  /*0cb0*/  FADD R6, R13, -R6 ;  /* 0x800000060d067221 */ /* 0x000fc80000000000 */
[----:B------:R-:W0:Y:S01]  /*0cc0*/  F2F.F32.F64 R5, R4 ;  /* 0x0000000400057310 */ /* 0x000e220000301000 */
[C---:B------:R-:W-:Y:S01]  /*0cd0*/  FADD R7, -R6.reuse, 1 ;  /* 0x3f80000006077421 */ /* 0x040fe20000000100 */
[----:B--2---:R-:W-:-:S04]  /*0ce0*/  FMUL R11, R6, R11 ;  /* 0x0000000b060b7220 */ /* 0x004fc80000400000 */
[----:B---3--:R-:W-:-:S04]  /*0cf0*/  FFMA R7, R10, R7, R11 ;  /* 0x000000070a077223 */ /* 0x008fc8000000000b */
[----:B0-----:R-:W-:-:S07]  /*0d00*/  FFMA R16, R5, R7, R16 ;  /* 0x0000000705107223 */ /* 0x001fce0000000010 */
.L_x_4:
[----:B0-2---:R-:W-:Y:S05]  /*0d10*/  BSYNC.RECONVERGENT B0 ;  /* 0x0000000000007941 */ /* 0x005fea0003800200 */
.L_x_3:
[----:B------:R-:W-:Y:S02]  /*0d20*/  UIADD3 UR4, UPT, UPT, UR4, 0x4, URZ ;  /* 0x0000000404047890 */ /* 0x000fe4000fffe0ff */
[----:B------:R-:W-:Y:S01]  /*0d30*/  UIADD3 UR5, UPT, UPT, UR5, UR19, URZ ;  /* 0x0000001305057290 */ /* 0x000fe2000fffe0ff */
[----:B------:R-:W-:Y:S11]  /*0d40*/  BRA.U UP0, `(.L_x_16) ;  /* 0xfffffff500b47547 */ /* 0x000ff6000b83ffff */
.L_x_0:
[----:B------:R-:W0:Y:S08]  /*0d50*/  LDC.64 R6, c[0x3][0x410] ;  /* 0x00c10400ff067b82 */ /* 0x000e300000000a00 */
[----:B------:R-:W1:Y:S01]  /*0d60*/  LDC.64 R4, c[0x0][0x380] ;  /* 0x0000e000ff047b82 */ /* 0x000e620000000a00 */
[----:B0-----:R-:W-:-:S04]  /*0d70*/  IMAD R3, R6, UR8, R3 ;  /* 0x0000000806037c24 */ /* 0x001fc8000f8e0203 */
[----:B------:R-:W-:-:S04]  /*0d80*/  IMAD R3, R3, R7, R0 ;  /* 0x0000000703037224 */ /* 0x000fc800078e0200 */
[----:B-1----:R-:W-:-:S05]  /*0d90*/  IMAD.WIDE R2, R3, 0x4, R4 ;  /* 0x0000000403027825 */ /* 0x002fca00078e0204 */
[----:B------:R-:W-:Y:S01]  /*0da0*/  STG.E desc[UR10][R2.64], R16 ;  /* 0x0000001002007986 */ /* 0x000fe2000c10190a */
[----:B------:R-:W-:Y:S05]  /*0db0*/  EXIT ;  /* 0x000000000000794d */ /* 0x000fea0003800000 */
        .weak           $__internal_0_$__cuda_sm20_div_rn_f64_full
        .type           $__internal_0_$__cuda_sm20_div_rn_f64_full,@function
        .size           $__internal_0_$__cuda_sm20_div_rn_f64_full,($__internal_1_$__cuda_sm20_sqrt_rn_f32_slowpath - $__internal_0_$__cuda_sm20_div_rn_f64_full)
$__internal_0_$__cuda_sm20_div_rn_f64_full:
[----:B------:R-:W-:Y:S01]  /*0dc0*/  IMAD.MOV.U32 R5, RZ, RZ, R7 ;  /* 0x000000ffff057224 */ /* 0x000fe200078e0007 */
[C---:B------:R-:W-:Y:S01]  /*0dd0*/  FSETP.GEU.AND P0, PT, |R21|.reuse, 1.469367938527859385e-39, PT ;  /* 0x001000001500780b */ /* 0x040fe20003f0e200 */
[----:B------:R-:W-:Y:S01]  /*0de0*/  IMAD.MOV.U32 R4, RZ, RZ, R6 ;  /* 0x000000ffff047224 */ /* 0x000fe200078e0006 */
[----:B------:R-:W-:Y:S01]  /*0df0*/  LOP3.LUT R14, R21, 0x800fffff, RZ, 0xc0, !PT ;  /* 0x800fffff150e7812 */ /* 0x000fe200078ec0ff */
[----:B------:R-:W-:Y:S01]  /*0e00*/  IMAD.MOV.U32 R25, RZ, RZ, 0x1ca00000 ;  /* 0x1ca00000ff197424 */ /* 0x000fe200078e00ff */
[C---:B------:R-:W-:Y:S01]  /*0e10*/  FSETP.GEU.AND P2, PT, |R5|.reuse, 1.469367938527859385e-39, PT ;  /* 0x001000000500780b */ /* 0x040fe20003f4e200 */
[----:B------:R-:W-:Y:S01]  /*0e20*/  IMAD.MOV.U32 R8, RZ, RZ, 0x1 ;  /* 0x00000001ff087424 */ /* 0x000fe200078e00ff */
[----:B------:R-:W-:Y:S01]  /*0e30*/  LOP3.LUT R15, R14, 0x3ff00000, RZ, 0xfc, !PT ;  /* 0x3ff000000e0f7812 */ /* 0x000fe200078efcff */
[----:B------:R-:W-:Y:S01]  /*0e40*/  IMAD.MOV.U32 R14, RZ, RZ, R20 ;  /* 0x000000ffff0e7224 */ /* 0x000fe200078e0014 */
[----:B------:R-:W-:Y:S01]  /*0e50*/  LOP3.LUT R23, R5, 0x7ff00000, RZ, 0xc0, !PT ;  /* 0x7ff0000005177812 */ /* 0x000fe200078ec0ff */
[----:B------:R-:W-:Y:S01]  /*0e60*/  BSSY.RECONVERGENT B2, `(.L_x_17) ;  /* 0x000004f000027945 */ /* 0x000fe20003800200 */
[----:B------:R-:W-:-:S03]  /*0e70*/  LOP3.LUT R26, R21, 0x7ff00000, RZ, 0xc0, !PT ;  /* 0x7ff00000151a7812 */ /* 0x000fc600078ec0ff */
[----:B------:R-:W-:Y:S01]  /*0e80*/  @!P0 DMUL R14, R20, 8.98846567431157953865e+307 ;  /* 0x7fe00000140e8828 */ /* 0x000fe20000000000 */
[----:B------:R-:W-:-:S03]  /*0e90*/  ISETP.GE.U32.AND P1, PT, R23, R26, PT ;  /* 0x0000001a1700720c */ /* 0x000fc60003f26070 */
[----:B------:R-:W-:Y:S01]  /*0ea0*/  @!P2 LOP3.LUT R6, R21, 0x7ff00000, RZ, 0xc0, !PT ;  /* 0x7ff000001506a812 */ /* 0x000fe200078ec0ff */
[----:B------:R-:W-:Y:S01]  /*0eb0*/  @!P2 IMAD.MOV.U32 R10, RZ, RZ, RZ ;  /* 0x000000ffff0aa224 */ /* 0x000fe200078e00ff */
[----:B------:R-:W0:Y:S01]  /*0ec0*/  MUFU.RCP64H R9, R15 ;  /* 0x0000000f00097308 */ /* 0x000e220000001800 */
[----:B------:R-:W-:Y:S02]  /*0ed0*/  SEL R7, R25, 0x63400000, !P1 ;  /* 0x6340000019077807 */ /* 0x000fe40004800000 */
[----:B------:R-:W-:Y:S01]  /*0ee0*/  @!P2 ISETP.GE.U32.AND P3, PT, R23, R6, PT ;  /* 0x000000061700a20c */ /* 0x000fe20003f66070 */
[----:B------:R-:W-:Y:S01]  /*0ef0*/  IMAD.MOV.U32 R6, RZ, RZ, R4 ;  /* 0x000000ffff067224 */ /* 0x000fe200078e0004 */
[----:B------:R-:W-:Y:S02]  /*0f00*/  LOP3.LUT R7, R7, 0x800fffff, R5, 0xf8, !PT ;  /* 0x800fffff07077812 */ /* 0x000fe400078ef805 */
[----:B------:R-:W-:Y:S02]  /*0f10*/  @!P2 SEL R11, R25, 0x63400000, !P3 ;  /* 0x63400000190ba807 */ /* 0x000fe40005800000 */
[----:B------:R-:W-:-:S02]  /*0f20*/  @!P0 LOP3.LUT R26, R15, 0x7ff00000, RZ, 0xc0, !PT ;  /* 0x7ff000000f1a8812 */ /* 0x000fc400078ec0ff */
[----:B------:R-:W-:-:S04]  /*0f30*/  @!P2 LOP3.LUT R11, R11, 0x80000000, R5, 0xf8, !PT ;  /* 0x800000000b0ba812 */ /* 0x000fc800078ef805 */
[----:B------:R-:W-:-:S06]  /*0f40*/  @!P2 LOP3.LUT R11, R11, 0x100000, RZ, 0xfc, !PT ;  /* 0x001000000b0ba812 */ /* 0x000fcc00078efcff */
[----:B------:R-:W-:Y:S02]  /*0f50*/  @!P2 DFMA R6, R6, 2, -R10 ;  /* 0x400000000606a82b */ /* 0x000fe4000000080a */
[----:B0-----:R-:W-:-:S08]  /*0f60*/  DFMA R10, R8, -R14, 1 ;  /* 0x3ff00000080a742b */ /* 0x001fd0000000080e */
[----:B------:R-:W-:-:S08]  /*0f70*/  DFMA R10, R10, R10, R10 ;  /* 0x0000000a0a0a722b */ /* 0x000fd0000000000a */
[----:B------:R-:W-:-:S08]  /*0f80*/  DFMA R10, R8, R10, R8 ;  /* 0x0000000a080a722b */ /* 0x000fd00000000008 */
[----:B------:R-:W-:-:S08]  /*0f90*/  DFMA R8, R10, -R14, 1 ;  /* 0x3ff000000a08742b */ /* 0x000fd0000000080e */
[----:B------:R-:W-:-:S08]  /*0fa0*/  DFMA R8, R10, R8, R10 ;  /* 0x000000080a08722b */ /* 0x000fd0000000000a */
[----:B------:R-:W-:-:S08]  /*0fb0*/  DMUL R10, R8, R6 ;  /* 0x00000006080a7228 */ /* 0x000fd00000000000 */
[----:B------:R-:W-:-:S08]  /*0fc0*/  DFMA R12, R10, -R14, R6 ;  /* 0x8000000e0a0c722b */ /* 0x000fd00000000006 */
[----:B------:R-:W-:Y:S01]  /*0fd0*/  DFMA R12, R8, R12, R10 ;  /* 0x0000000c080c722b */ /* 0x000fe2000000000a */
[----:B------:R-:W-:Y:S01]  /*0fe0*/  IMAD.MOV.U32 R10, RZ, RZ, R23 ;  /* 0x000000ffff0a7224 */ /* 0x000fe200078e0017 */
[----:B------:R-:W-:-:S05]  /*0ff0*/  @!P2 LOP3.LUT R10, R7, 0x7ff00000, RZ, 0xc0, !PT ;  /* 0x7ff00000070aa812 */ /* 0x000fca00078ec0ff */
[----:B------:R-:W-:-:S05]  /*1000*/  VIADD R8, R10, 0xffffffff ;  /* 0xffffffff0a087836 */ /* 0x000fca0000000000 */
[----:B------:R-:W-:Y:S01]  /*1010*/  ISETP.GT.U32.AND P0, PT, R8, 0x7feffffe, PT ;  /* 0x7feffffe0800780c */ /* 0x000fe20003f04070 */
[----:B------:R-:W-:-:S05]  /*1020*/  VIADD R8, R26, 0xffffffff ;  /* 0xffffffff1a087836 */ /* 0x000fca0000000000 */
[----:B------:R-:W-:-:S13]  /*1030*/  ISETP.GT.U32.OR P0, PT, R8, 0x7feffffe, P0 ;  /* 0x7feffffe0800780c */ /* 0x000fda0000704470 */
[----:B------:R-:W-:Y:S05]  /*1040*/  @P0 BRA `(.L_x_18) ;  /* 0x00000000006c0947 */ /* 0x000fea0003800000 */
[----:B------:R-:W-:-:S04]  /*1050*/  LOP3.LUT R8, R21, 0x7ff00000, RZ, 0xc0, !PT ;  /* 0x7ff0000015087812 */ /* 0x000fc800078ec0ff */
[CC--:B------:R-:W-:Y:S02]  /*1060*/  VIADDMNMX R4, R23.reuse, -R8.reuse, 0xb9600000, !PT ;  /* 0xb960000017047446 */ /* 0x0c0fe40007800908 */
[----:B------:R-:W-:Y:S02]  /*1070*/  ISETP.GE.U32.AND P0, PT, R23, R8, PT ;  /* 0x000000081700720c */ /* 0x000fe40003f06070 */
[----:B------:R-:W-:Y:S02]  /*1080*/  VIMNMX R4, PT, PT, R4, 0x46a00000, PT ;  /* 0x46a0000004047848 */ /* 0x000fe40003fe0100 */
[----:B------:R-:W-:-:S05]  /*1090*/  SEL R25, R25, 0x63400000, !P0 ;  /* 0x6340000019197807 */ /* 0x000fca0004000000 */
[----:B------:R-:W-:Y:S02]  /*10a0*/  IMAD.IADD R10, R4, 0x1, -R25 ;  /* 0x00000001040a7824 */ /* 0x000fe400078e0a19 */
[----:B------:R-:W-:Y:S02]  /*10b0*/  IMAD.MOV.U32 R4, RZ, RZ, RZ ;  /* 0x000000ffff047224 */ /* 0x000fe400078e00ff */
[----:B------:R-:W-:-:S06]  /*10c0*/  VIADD R5, R10, 0x7fe00000 ;  /* 0x7fe000000a057836 */ /* 0x000fcc0000000000 */
[----:B------:R-:W-:-:S10]  /*10d0*/  DMUL R8, R12, R4 ;  /* 0x000000040c087228 */ /* 0x000fd40000000000 */
[----:B------:R-:W-:-:S13]  /*10e0*/  FSETP.GTU.AND P0, PT, |R9|, 1.469367938527859385e-39, PT ;  /* 0x001000000900780b */ /* 0x000fda0003f0c200 */
[----:B------:R-:W-:Y:S05]  /*10f0*/  @P0 BRA `(.L_x_19) ;  /* 0x0000000000940947 */ /* 0x000fea0003800000 */
[----:B------:R-:W-:-:S06]  /*1100*/  DFMA R6, R12, -R14, R6 ;  /* 0x8000000e0c06722b */ /* 0x000fcc0000000006 */
[----:B------:R-:W-:-:S04]  /*1110*/  IMAD.MOV.U32 R6, RZ, RZ, RZ ;  /* 0x000000ffff067224 */ /* 0x000fc800078e00ff */
[C---:B------:R-:W-:Y:S02]  /*1120*/  FSETP.NEU.AND P0, PT, R7.reuse, RZ, PT ;  /* 0x000000ff0700720b */ /* 0x040fe40003f0d000 */
[----:B------:R-:W-:-:S04]  /*1130*/  LOP3.LUT R11, R7, 0x80000000, R21, 0x48, !PT ;  /* 0x80000000070b7812 */ /* 0x000fc800078e4815 */
[----:B------:R-:W-:-:S07]  /*1140*/  LOP3.LUT R7, R11, R5, RZ, 0xfc, !PT ;  /* 0x000000050b077212 */ /* 0x000fce00078efcff */
[----:B------:R-:W-:Y:S05]  /*1150*/  @!P0 BRA `(.L_x_19) ;  /* 0x00000000007c8947 */ /* 0x000fea0003800000 */
[----:B------:R-:W-:Y:S01]  /*1160*/  IMAD.MOV R5, RZ, RZ, -R10 ;  /* 0x000000ffff057224 */ /* 0x000fe200078e0a0a */
[----:B------:R-:W-:Y:S01]  /*1170*/  DMUL.RP R6, R12, R6 ;  /* 0x000000060c067228 */ /* 0x000fe20000008000 */
[----:B------:R-:W-:-:S06]  /*1180*/  IMAD.MOV.U32 R4, RZ, RZ, RZ ;  /* 0x000000ffff047224 */ /* 0x000fcc00078e00ff */
[----:B------:R-:W-:-:S03]  /*1190*/  DFMA R4, R8, -R4, R12 ;  /* 0x800000040804722b */ /* 0x000fc6000000000c */
[----:B------:R-:W-:-:S03]  /*11a0*/  LOP3.LUT R11, R7, R11, RZ, 0x3c, !PT ;  /* 0x0000000b070b7212 */ /* 0x000fc600078e3cff */
[----:B------:R-:W-:-:S04]  /*11b0*/  IADD3 R4, PT, PT, -R10, -0x43300000, RZ ;  /* 0xbcd000000a047810 */ /* 0x000fc80007ffe1ff */
[----:B------:R-:W-:-:S04]  /*11c0*/  FSETP.NEU.AND P0, PT, |R5|, R4, PT ;  /* 0x000000040500720b */ /* 0x000fc80003f0d200 */
[----:B------:R-:W-:Y:S02]  /*11d0*/  FSEL R8, R6, R8, !P0 ;  /* 0x0000000806087208 */ /* 0x000fe40004000000 */
[----:B------:R-:W-:Y:S01]  /*11e0*/  FSEL R9, R11, R9, !P0 ;  /* 0x000000090b097208 */ /* 0x000fe20004000000 */
[----:B------:R-:W-:Y:S06]  /*11f0*/  BRA `(.L_x_19) ;  /* 0x0000000000547947 */ /* 0x000fec0003800000 */
.L_x_18:
[----:B------:R-:W-:-:S14]  /*1200*/  DSETP.NAN.AND P0, PT, R4, R4, PT ;  /* 0x000000040400722a */ /* 0x000fdc0003f08000 */
[----:B------:R-:W-:Y:S05]  /*1210*/  @P0 BRA `(.L_x_20) ;  /* 0x0000000000440947 */ /* 0x000fea0003800000 */
[----:B------:R-:W-:-:S14]  /*1220*/  DSETP.NAN.AND P0, PT, R20, R20, PT ;  /* 0x000000141400722a */ /* 0x000fdc0003f08000 */
[----:B------:R-:W-:Y:S05]  /*1230*/  @P0 BRA `(.L_x_21) ;  /* 0x0000000000300947 */ /* 0x000fea0003800000 */
[----:B------:R-:W-:Y:S01]  /*1240*/  ISETP.NE.AND P0, PT, R10, R26, PT ;  /* 0x0000001a0a00720c */ /* 0x000fe20003f05270 */
[----:B------:R-:W-:Y:S02]  /*1250*/  IMAD.MOV.U32 R8, RZ, RZ, 0x0 ;  /* 0x00000000ff087424 */ /* 0x000fe400078e00ff */
[----:B------:R-:W-:-:S10]  /*1260*/  IMAD.MOV.U32 R9, RZ, RZ, -0x80000 ;  /* 0xfff80000ff097424 */ /* 0x000fd400078e00ff */
[----:B------:R-:W-:Y:S05]  /*1270*/  @!P0 BRA `(.L_x_19) ;  /* 0x0000000000348947 */ /* 0x000fea0003800000 */
[----:B------:R-:W-:Y:S02]  /*1280*/  ISETP.NE.AND P0, PT, R10, 0x7ff00000, PT ;  /* 0x7ff000000a00780c */ /* 0x000fe40003f05270 */
[----:B------:R-:W-:Y:S02]  /*1290*/  LOP3.LUT R9, R5, 0x80000000, R21, 0x48, !PT ;  /* 0x8000000005097812 */ /* 0x000fe400078e4815 */
[----:B------:R-:W-:-:S13]  /*12a0*/  ISETP.EQ.OR P0, PT, R26, RZ, !P0 ;  /* 0x000000ff1a00720c */ /* 0x000fda0004702670 */
[----:B------:R-:W-:Y:S01]  /*12b0*/  @P0 LOP3.LUT R4, R9, 0x7ff00000, RZ, 0xfc, !PT ;  /* 0x7ff0000009040812 */ /* 0x000fe200078efcff */
[----:B------:R-:W-:Y:S02]  /*12c0*/  @!P0 IMAD.MOV.U32 R8, RZ, RZ, RZ ;  /* 0x000000ffff088224 */ /* 0x000fe400078e00ff */
[----:B------:R-:W-:Y:S02]  /*12d0*/  @P0 IMAD.MOV.U32 R8, RZ, RZ, RZ ;  /* 0x000000ffff080224 */ /* 0x000fe400078e00ff */
[----:B------:R-:W-:Y:S01]  /*12e0*/  @P0 IMAD.MOV.U32 R9, RZ, RZ, R4 ;  /* 0x000000ffff090224 */ /* 0x000fe200078e0004 */
[----:B------:R-:W-:Y:S06]  /*12f0*/  BRA `(.L_x_19) ;  /* 0x0000000000147947 */ /* 0x000fec0003800000 */
.L_x_21:
[----:B------:R-:W-:Y:S01]  /*1300*/  LOP3.LUT R9, R21, 0x80000, RZ, 0xfc, !PT ;  /* 0x0008000015097812 */ /* 0x000fe200078efcff */
[----:B------:R-:W-:Y:S01]  /*1310*/  IMAD.MOV.U32 R8, RZ, RZ, R20 ;  /* 0x000000ffff087224 */ /* 0x000fe200078e0014 */
[----:B------:R-:W-:Y:S06]  /*1320*/  BRA `(.L_x_19) ;  /* 0x0000000000087947 */ /* 0x000fec0003800000 */
.L_x_20:
[----:B------:R-:W-:Y:S01]  /*1330*/  LOP3.LUT R9, R5, 0x80000, RZ, 0xfc, !PT ;  /* 0x0008000005097812 */ /* 0x000fe200078efcff */
[----:B------:R-:W-:-:S07]  /*1340*/  IMAD.MOV.U32 R8, RZ, RZ, R4 ;  /* 0x000000ffff087224 */ /* 0x000fce00078e0004 */
.L_x_19:
[----:B------:R-:W-:Y:S05]  /*1350*/  BSYNC.RECONVERGENT B2 ;  /* 0x0000000000027941 */ /* 0x000fea0003800200 */
.L_x_17:
[----:B------:R-:W-:Y:S02]  /*1360*/  IMAD.MOV.U32 R25, RZ, RZ, 0x0 ;  /* 0x00000000ff197424 */ /* 0x000fe400078e00ff */
[----:B------:R-:W-:Y:S02]  /*1370*/  IMAD.MOV.U32 R4, RZ, RZ, R8 ;  /* 0x000000ffff047224 */ /* 0x000fe400078e0008 */
[----:B------:R-:W-:Y:S01]  /*1380*/  IMAD.MOV.U32 R5, RZ, RZ, R9 ;  /* 0x000000ffff057224 */ /* 0x000fe200078e0009 */
[----:B------:R-:W-:Y:S06]  /*1390*/  RET.REL.NODEC R24 `(_Z15_Beamformer_PCIPfS_S_) ;  /* 0xffffffec18187950 */ /* 0x000fec0003c3ffff */
        .weak           $__internal_1_$__cuda_sm20_sqrt_rn_f32_slowpath
        .type           $__internal_1_$__cuda_sm20_sqrt_rn_f32_slowpath,@function
        .size           $__internal_1_$__cuda_sm20_sqrt_rn_f32_slowpath,($__internal_2_$__cuda_sm3x_div_rn_noftz_f32_slowpath - $__internal_1_$__cuda_sm20_sqrt_rn_f32_slowpath)
$__internal_1_$__cuda_sm20_sqrt_rn_f32_slowpath:
[----:B------:R-:W-:-:S13]  /*13a0*/  LOP3.LUT P0, RZ, R9, 0x7fffffff, RZ, 0xc0, !PT ;  /* 0x7fffffff09ff7812 */ /* 0x000fda000780c0ff */
[----:B------:R-:W-:Y:S01]  /*13b0*/  @!P0 IMAD.MOV.U32 R5, RZ, RZ, R9 ;  /* 0x000000ffff058224 */ /* 0x000fe200078e0009 */
[----:B------:R-:W-:Y:S06]  /*13c0*/  @!P0 BRA `(.L_x_22) ;  /* 0x0000000000448947 */ /* 0x000fec0003800000 */
[----:B------:R-:W-:Y:S01]  /*13d0*/  FSETP.GEU.FTZ.AND P0, PT, R9, RZ, PT ;  /* 0x000000ff0900720b */ /* 0x000fe20003f1e000 */
[----:B------:R-:W-:-:S12]  /*13e0*/  IMAD.MOV.U32 R4, RZ, RZ, R9 ;  /* 0x000000ffff047224 */ /* 0x000fd800078e0009 */
[----:B------:R-:W-:Y:S01]  /*13f0*/  @!P0 IMAD.MOV.U32 R5, RZ, RZ, 0x7fffffff ;  /* 0x7fffffffff058424 */ /* 0x000fe200078e00ff */
[----:B------:R-:W-:Y:S06]  /*1400*/  @!P0 BRA `(.L_x_22) ;  /* 0x0000000000348947 */ /* 0x000fec0003800000 */
[----:B------:R-:W-:-:S13]  /*1410*/  FSETP.GTU.FTZ.AND P0, PT, |R4|, +INF , PT ;  /* 0x7f8000000400780b */ /* 0x000fda0003f1c200 */
[----:B------:R-:W-:Y:S01]  /*1420*/  @P0 FADD.FTZ R5, R4, 1 ;  /* 0x3f80000004050421 */ /* 0x000fe20000010000 */
[----:B------:R-:W-:Y:S06]  /*1430*/  @P0 BRA `(.L_x_22) ;  /* 0x0000000000280947 */ /* 0x000fec0003800000 */
[----:B------:R-:W-:-:S13]  /*1440*/  FSETP.NEU.FTZ.AND P0, PT, |R4|, +INF , PT ;  /* 0x7f8000000400780b */ /* 0x000fda0003f1d200 */
[----:B------:R-:W-:-:S04]  /*1450*/  @P0 FFMA R8, R4, 1.84467440737095516160e+19, RZ ;  /* 0x5f80000004080823 */ /* 0x000fc800000000ff */
[----:B------:R-:W0:Y:S02]  /*1460*/  @P0 MUFU.RSQ R5, R8 ;  /* 0x0000000800050308 */ /* 0x000e240000001400 */
[----:B0-----:R-:W-:Y:S01]  /*1470*/  @P0 FMUL.FTZ R9, R8, R5 ;  /* 0x0000000508090220 */ /* 0x001fe20000410000 */
[----:B------:R-:W-:Y:S01]  /*1480*/  @P0 FMUL.FTZ R11, R5, 0.5 ;  /* 0x3f000000050b0820 */ /* 0x000fe20000410000 */
[----:B------:R-:W-:Y:S02]  /*1490*/  @!P0 IMAD.MOV.U32 R5, RZ, RZ, R4 ;  /* 0x000000ffff058224 */ /* 0x000fe400078e0004 */
[----:B------:R-:W-:-:S04]  /*14a0*/  @P0 FADD.FTZ R10, -R9, -RZ ;  /* 0x800000ff090a0221 */ /* 0x000fc80000010100 */
[----:B------:R-:W-:-:S04]  /*14b0*/  @P0 FFMA R10, R9, R10, R8 ;  /* 0x0000000a090a0223 */ /* 0x000fc80000000008 */
[----:B------:R-:W-:-:S04]  /*14c0*/  @P0 FFMA R10, R10, R11, R9 ;  /* 0x0000000b0a0a0223 */ /* 0x000fc80000000009 */
[----:B------:R-:W-:-:S07]  /*14d0*/  @P0 FMUL.FTZ R5, R10, 2.3283064365386962891e-10 ;  /* 0x2f8000000a050820 */ /* 0x000fce0000410000 */
.L_x_22:
[----:B------:R-:W-:Y:S02]  /*14e0*/  IMAD.MOV.U32 R8, RZ, RZ, R5 ;  /* 0x000000ffff087224 */ /* 0x000fe400078e0005 */
[----:B------:R-:W-:Y:S02]  /*14f0*/  IMAD.MOV.U32 R4, RZ, RZ, R12 ;  /* 0x000000ffff047224 */ /* 0x000fe400078e000c */
[----:B------:R-:W-:-:S04]  /*1500*/  IMAD.MOV.U32 R5, RZ, RZ, 0x0 ;  /* 0x00000000ff057424 */ /* 0x000fc800078e00ff */
[----:B------:R-:W-:Y:S05]  /*1510*/  RET.REL.NODEC R4 `(_Z15_Beamformer_PCIPfS_S_) ;  /* 0xffffffe804b87950 */ /* 0x000fea0003c3ffff */
        .weak           $__internal_2_$__cuda_sm3x_div_rn_noftz_f32_slowpath
        .type           $__internal_2_$__cuda_sm3x_div_rn_noftz_f32_slowpath,@function
        .size           $__internal_2_$__cuda_sm3x_div_rn_noftz_f32_slowpath,($_Z15_Beamformer_PCIPfS_S_$__internal_trig_reduction_slowpathd - $__internal_2_$__cuda_sm3x_div_rn_noftz_f32_slowpath)
$__internal_2_$__cuda_sm3x_div_rn_noftz_f32_slowpath:
[----:B------:R-:W-:Y:S01]  /*1520*/  SHF.R.U32.HI R9, RZ, 0x17, R5 ;  /* 0x00000017ff097819 */ /* 0x000fe20000011605 */
[----:B------:R-:W-:Y:S01]  /*1530*/  BSSY.RECONVERGENT B2, `(.L_x_23) ;  /* 0x0000062000027945 */ /* 0x000fe20003800200 */
[----:B------:R-:W-:Y:S02]  /*1540*/  SHF.R.U32.HI R10, RZ, 0x17, R4 ;  /* 0x00000017ff0a7819 */ /* 0x000fe40000011604 */
[----:B------:R-:W-:Y:S02]  /*1550*/  LOP3.LUT R9, R9, 0xff, RZ, 0xc0, !PT ;  /* 0x000000ff09097812 */ /* 0x000fe400078ec0ff */
[----:B------:R-:W-:-:S03]  /*1560*/  LOP3.LUT R13, R10, 0xff, RZ, 0xc0, !PT ;  /* 0x000000ff0a0d7812 */ /* 0x000fc600078ec0ff */
[----:B------:R-:W-:Y:S02]  /*1570*/  VIADD R12, R9, 0xffffffff ;  /* 0xffffffff090c7836 */ /* 0x000fe40000000000 */
[----:B------:R-:W-:-:S03]  /*1580*/  VIADD R11, R13, 0xffffffff ;  /* 0xffffffff0d0b7836 */ /* 0x000fc60000000000 */
[----:B------:R-:W-:-:S04]  /*1590*/  ISETP.GT.U32.AND P0, PT, R12, 0xfd, PT ;  /* 0x000000fd0c00780c */ /* 0x000fc80003f04070 */
[----:B------:R-:W-:-:S13]  /*15a0*/  ISETP.GT.U32.OR P0, PT, R11, 0xfd, P0 ;  /* 0x000000fd0b00780c */ /* 0x000fda0000704470 */
[----:B------:R-:W-:Y:S01]  /*15b0*/  @!P0 IMAD.MOV.U32 R10, RZ, RZ, RZ ;  /* 0x000000ffff0a8224 */ /* 0x000fe200078e00ff */
[----:B------:R-:W-:Y:S06]  /*15c0*/  @!P0 BRA `(.L_x_24) ;  /* 0x00000000005c8947 */ /* 0x000fec0003800000 */
[----:B------:R-:W-:Y:S02]  /*15d0*/  FSETP.GTU.FTZ.AND P0, PT, |R4|, +INF , PT ;  /* 0x7f8000000400780b */ /* 0x000fe40003f1c200 */
[----:B------:R-:W-:-:S04]  /*15e0*/  FSETP.GTU.FTZ.AND P1, PT, |R5|, +INF , PT ;  /* 0x7f8000000500780b */ /* 0x000fc80003f3c200 */
[----:B------:R-:W-:-:S13]  /*15f0*/  PLOP3.LUT P0, PT, P0, P1, PT, 0xf8, 0x8f ;  /* 0x00000000008f781c */ /* 0x000fda0000703f70 */
[----:B------:R-:W-:Y:S05]  /*1600*/  @P0 BRA `(.L_x_25) ;  /* 0x00000004004c0947 */ /* 0x000fea0003800000 */
[----:B------:R-:W-:-:S13]  /*1610*/  LOP3.LUT P0, RZ, R5, 0x7fffffff, R4, 0xc8, !PT ;  /* 0x7fffffff05ff7812 */ /* 0x000fda000780c804 */
[----:B------:R-:W-:Y:S05]  /*1620*/  @!P0 BRA `(.L_x_26) ;  /* 0x00000004003c8947 */ /* 0x000fea0003800000 */
[C---:B------:R-:W-:Y:S02]  /*1630*/  FSETP.NEU.FTZ.AND P1, PT, |R4|.reuse, +INF , PT ;  /* 0x7f8000000400780b */ /* 0x040fe40003f3d200 */
[----:B------:R-:W-:Y:S02]  /*1640*/  FSETP.NEU.FTZ.AND P2, PT, |R5|, +INF , PT ;  /* 0x7f8000000500780b */ /* 0x000fe40003f5d200 */
[----:B------:R-:W-:-:S11]  /*1650*/  FSETP.NEU.FTZ.AND P0, PT, |R4|, +INF , PT ;  /* 0x7f8000000400780b */ /* 0x000fd60003f1d200 */
[----:B------:R-:W-:Y:S05]  /*1660*/  @!P2 BRA !P1, `(.L_x_26) ;  /* 0x00000004002ca947 */ /* 0x000fea0004800000 */
[----:B------:R-:W-:-:S04]  /*1670*/  LOP3.LUT P1, RZ, R4, 0x7fffffff, RZ, 0xc0, !PT ;  /* 0x7fffffff04ff7812 */ /* 0x000fc8000782c0ff */
[----:B------:R-:W-:-:S13]  /*1680*/  PLOP3.LUT P1, PT, P2, P1, PT, 0x2f, 0xf2 ;  /* 0x0000000000f2781c */ /* 0x000fda0001722577 */
[----:B------:R-:W-:Y:S05]  /*1690*/  @P1 BRA `(.L_x_27) ;  /* 0x0000000400181947 */ /* 0x000fea0003800000 */
[----:B------:R-:W-:-:S04]  /*16a0*/  LOP3.LUT P1, RZ, R5, 0x7fffffff, RZ, 0xc0, !PT ;  /* 0x7fffffff05ff7812 */ /* 0x000fc8000782c0ff */
[----:B------:R-:W-:-:S13]  /*16b0*/  PLOP3.LUT P0, PT, P0, P1, PT, 0x2f, 0xf2 ;  /* 0x0000000000f2781c */ /* 0x000fda0000702577 */
[----:B------:R-:W-:Y:S05]  /*16c0*/  @P0 BRA `(.L_x_28) ;  /* 0x0000000400000947 */ /* 0x000fea0003800000 */
[----:B------:R-:W-:Y:S02]  /*16d0*/  ISETP.GE.AND P0, PT, R11, RZ, PT ;  /* 0x000000ff0b00720c */ /* 0x000fe40003f06270 */
[----:B------:R-:W-:-:S11]  /*16e0*/  ISETP.GE.AND P1, PT, R12, RZ, PT ;  /* 0x000000ff0c00720c */ /* 0x000fd60003f26270 */
[----:B------:R-:W-:Y:S02]  /*16f0*/  @P0 IMAD.MOV.U32 R10, RZ, RZ, RZ ;  /* 0x000000ffff0a0224 */ /* 0x000fe400078e00ff */
[----:B------:R-:W-:Y:S01]  /*1700*/  @!P0 FFMA R4, R4, 1.84467440737095516160e+19, RZ ;  /* 0x5f80000004048823 */ /* 0x000fe200000000ff */
[----:B------:R-:W-:Y:S02]  /*1710*/  @!P0 IMAD.MOV.U32 R10, RZ, RZ, -0x40 ;  /* 0xffffffc0ff0a8424 */ /* 0x000fe400078e00ff */
[----:B------:R-:W-:Y:S02]  /*1720*/  @!P1 FFMA R5, R5, 1.84467440737095516160e+19, RZ ;  /* 0x5f80000005059823 */ /* 0x000fe400000000ff */
[----:B------:R-:W-:-:S07]  /*1730*/  @!P1 VIADD R10, R10, 0x40 ;  /* 0x000000400a0a9836 */ /* 0x000fce0000000000 */
.L_x_24:
[----:B------:R-:W-:Y:S01]  /*1740*/  LEA R12, R9, 0xc0800000, 0x17 ;  /* 0xc0800000090c7811 */ /* 0x000fe200078eb8ff */
[----:B------:R-:W-:Y:S01]  /*1750*/  VIADD R13, R13, 0xffffff81 ;  /* 0xffffff810d0d7836 */ /* 0x000fe20000000000 */
[----:B------:R-:W-:Y:S03]  /*1760*/  BSSY.RECONVERGENT B3, `(.L_x_29) ;  /* 0x0000035000037945 */ /* 0x000fe60003800200 */
[----:B------:R-:W-:Y:S02]  /*1770*/  IMAD.IADD R14, R5, 0x1, -R12 ;  /* 0x00000001050e7824 */ /* 0x000fe400078e0a0c */
[C---:B------:R-:W-:Y:S01]  /*1780*/  IMAD R4, R13.reuse, -0x800000, R4 ;  /* 0xff8000000d047824 */ /* 0x040fe200078e0204 */
[----:B------:R-:W-:Y:S01]  /*1790*/  IADD3 R13, PT, PT, R13, 0x7f, -R9 ;  /* 0x0000007f0d0d7810 */ /* 0x000fe20007ffe809 */
[----:B------:R-:W0:Y:S01]  /*17a0*/  MUFU.RCP R5, R14 ;  /* 0x0000000e00057308 */ /* 0x000e220000001000 */
[----:B------:R-:W-:-:S03]  /*17b0*/  FADD.FTZ R11, -R14, -RZ ;  /* 0x800000ff0e0b7221 */ /* 0x000fc60000010100 */
[----:B------:R-:W-:Y:S02]  /*17c0*/  IMAD.IADD R13, R13, 0x1, R10 ;  /* 0x000000010d0d7824 */ /* 0x000fe400078e020a */
[----:B0-----:R-:W-:-:S04]  /*17d0*/  FFMA R12, R5, R11, 1 ;  /* 0x3f800000050c7423 */ /* 0x001fc8000000000b */
[----:B------:R-:W-:-:S04]  /*17e0*/  FFMA R5, R5, R12, R5 ;  /* 0x0000000c05057223 */ /* 0x000fc80000000005 */
[----:B------:R-:W-:-:S04]  /*17f0*/  FFMA R12, R4, R5, RZ ;  /* 0x00000005040c7223 */ /* 0x000fc800000000ff */
[----:B------:R-:W-:-:S04]  /*1800*/  FFMA R15, R11, R12, R4 ;  /* 0x0000000c0b0f7223 */ /* 0x000fc80000000004 */
[----:B------:R-:W-:-:S04]  /*1810*/  FFMA R12, R5, R15, R12 ;  /* 0x0000000f050c7223 */ /* 0x000fc8000000000c */
[----:B------:R-:W-:-:S04]  /*1820*/  FFMA R11, R11, R12, R4 ;  /* 0x0000000c0b0b7223 */ /* 0x000fc80000000004 */
[----:B------:R-:W-:-:S05]  /*1830*/  FFMA R4, R5, R11, R12 ;  /* 0x0000000b05047223 */ /* 0x000fca000000000c */
[----:B------:R-:W-:-:S04]  /*1840*/  SHF.R.U32.HI R9, RZ, 0x17, R4 ;  /* 0x00000017ff097819 */ /* 0x000fc80000011604 */
[----:B------:R-:W-:-:S05]  /*1850*/  LOP3.LUT R9, R9, 0xff, RZ, 0xc0, !PT ;  /* 0x000000ff09097812 */ /* 0x000fca00078ec0ff */
[----:B------:R-:W-:-:S04]  /*1860*/  IMAD.IADD R14, R9, 0x1, R13 ;  /* 0x00000001090e7824 */ /* 0x000fc800078e020d */
[----:B------:R-:W-:-:S05]  /*1870*/  VIADD R9, R14, 0xffffffff ;  /* 0xffffffff0e097836 */ /* 0x000fca0000000000 */
[----:B------:R-:W-:-:S13]  /*1880*/  ISETP.GE.U32.AND P0, PT, R9, 0xfe, PT ;  /* 0x000000fe0900780c */ /* 0x000fda0003f06070 */
[----:B------:R-:W-:Y:S05]  /*1890*/  @!P0 BRA `(.L_x_30) ;  /* 0x0000000000808947 */ /* 0x000fea0003800000 */
[----:B------:R-:W-:-:S13]  /*18a0*/  ISETP.GT.AND P0, PT, R14, 0xfe, PT ;  /* 0x000000fe0e00780c */ /* 0x000fda0003f04270 */
[----:B------:R-:W-:Y:S05]  /*18b0*/  @P0 BRA `(.L_x_31) ;  /* 0x00000000006c0947 */ /* 0x000fea0003800000 */
[----:B------:R-:W-:-:S13]  /*18c0*/  ISETP.GE.AND P0, PT, R14, 0x1, PT ;  /* 0x000000010e00780c */ /* 0x000fda0003f06270 */
[----:B------:R-:W-:Y:S05]  /*18d0*/  @P0 BRA `(.L_x_32) ;  /* 0x0000000000740947 */ /* 0x000fea0003800000 */
[----:B------:R-:W-:Y:S02]  /*18e0*/  ISETP.GE.AND P0, PT, R14, -0x18, PT ;  /* 0xffffffe80e00780c */ /* 0x000fe40003f06270 */
[----:B------:R-:W-:-:S11]  /*18f0*/  LOP3.LUT R4, R4, 0x80000000, RZ, 0xc0, !PT ;  /* 0x8000000004047812 */ /* 0x000fd600078ec0ff */
[----:B------:R-:W-:Y:S05]  /*1900*/  @!P0 BRA `(.L_x_32) ;  /* 0x0000000000688947 */ /* 0x000fea0003800000 */
[-CC-:B------:R-:W-:Y:S01]  /*1910*/  FFMA.RZ R9, R5, R11.reuse, R12.reuse ;  /* 0x0000000b05097223 */ /* 0x180fe2000000c00c */
[C---:B------:R-:W-:Y:S02]  /*1920*/  ISETP.NE.AND P2, PT, R14.reuse, RZ, PT ;  /* 0x000000ff0e00720c */ /* 0x040fe40003f45270 */
[C---:B------:R-:W-:Y:S02]  /*1930*/  ISETP.NE.AND P1, PT, R14.reuse, RZ, PT ;  /* 0x000000ff0e00720c */ /* 0x040fe40003f25270 */
[----:B------:R-:W-:Y:S01]  /*1940*/  LOP3.LUT R10, R9, 0x7fffff, RZ, 0xc0, !PT ;  /* 0x007fffff090a7812 */ /* 0x000fe200078ec0ff */
[CCC-:B------:R-:W-:Y:S01]  /*1950*/  FFMA.RP R9, R5.reuse, R11.reuse, R12.reuse ;  /* 0x0000000b05097223 */ /* 0x1c0fe2000000800c */
[----:B------:R-:W-:Y:S01]  /*1960*/  FFMA.RM R12, R5, R11, R12 ;  /* 0x0000000b050c7223 */ /* 0x000fe2000000400c */
[----:B------:R-:W-:Y:S01]  /*1970*/  VIADD R5, R14, 0x20 ;  /* 0x000000200e057836 */ /* 0x000fe20000000000 */
[----:B------:R-:W-:Y:S01]  /*1980*/  LOP3.LUT R10, R10, 0x800000, RZ, 0xfc, !PT ;  /* 0x008000000a0a7812 */ /* 0x000fe200078efcff */
[----:B------:R-:W-:-:S02]  /*1990*/  IMAD.MOV R11, RZ, RZ, -R14 ;  /* 0x000000ffff0b7224 */ /* 0x000fc400078e0a0e */
[----:B------:R-:W-:Y:S02]  /*19a0*/  FSETP.NEU.FTZ.AND P0, PT, R9, R12, PT ;  /* 0x0000000c0900720b */ /* 0x000fe40003f1d000 */
[----:B------:R-:W-:Y:S02]  /*19b0*/  SHF.L.U32 R5, R10, R5, RZ ;  /* 0x000000050a057219 */ /* 0x000fe400000006ff */
[----:B------:R-:W-:Y:S02]  /*19c0*/  SEL R9, R11, RZ, P2 ;  /* 0x000000ff0b097207 */ /* 0x000fe40001000000 */
[----:B------:R-:W-:Y:S02]  /*19d0*/  ISETP.NE.AND P1, PT, R5, RZ, P1 ;  /* 0x000000ff0500720c */ /* 0x000fe40000f25270 */
[----:B------:R-:W-:Y:S02]  /*19e0*/  SHF.R.U32.HI R9, RZ, R9, R10 ;  /* 0x00000009ff097219 */ /* 0x000fe4000001160a */
[----:B------:R-:W-:-:S02]  /*19f0*/  PLOP3.LUT P0, PT, P0, P1, PT, 0xf8, 0x8f ;  /* 0x00000000008f781c */ /* 0x000fc40000703f70 */
[----:B------:R-:W-:Y:S02]  /*1a00*/  SHF.R.U32.HI R10, RZ, 0x1, R9 ;  /* 0x00000001ff0a7819 */ /* 0x000fe40000011609 */
[----:B------:R-:W-:-:S04]  /*1a10*/  SEL R5, RZ, 0x1, !P0 ;  /* 0x00000001ff057807 */ /* 0x000fc80004000000 */
[----:B------:R-:W-:-:S04]  /*1a20*/  LOP3.LUT R12, R5, 0x1, R10, 0xf8, !PT ;  /* 0x00000001050c7812 */ /* 0x000fc800078ef80a */
[----:B------:R-:W-:-:S05]  /*1a30*/  LOP3.LUT R9, R12, R9, RZ, 0xc0, !PT ;  /* 0x000000090c097212 */ /* 0x000fca00078ec0ff */
[----:B------:R-:W-:-:S05]  /*1a40*/  IMAD.IADD R9, R10, 0x1, R9 ;  /* 0x000000010a097824 */ /* 0x000fca00078e0209 */
[----:B------:R-:W-:Y:S01]  /*1a50*/  LOP3.LUT R4, R9, R4, RZ, 0xfc, !PT ;  /* 0x0000000409047212 */ /* 0x000fe200078efcff */
[----:B------:R-:W-:Y:S06]  /*1a60*/  BRA `(.L_x_32) ;  /* 0x0000000000107947 */ /* 0x000fec0003800000 */
.L_x_31:
[----:B------:R-:W-:-:S04]  /*1a70*/  LOP3.LUT R4, R4, 0x80000000, RZ, 0xc0, !PT ;  /* 0x8000000004047812 */ /* 0x000fc800078ec0ff */
[----:B------:R-:W-:Y:S01]  /*1a80*/  LOP3.LUT R4, R4, 0x7f800000, RZ, 0xfc, !PT ;  /* 0x7f80000004047812 */ /* 0x000fe200078efcff */
[----:B------:R-:W-:Y:S06]  /*1a90*/  BRA `(.L_x_32) ;  /* 0x0000000000047947 */ /* 0x000fec0003800000 */
.L_x_30:
[----:B------:R-:W-:-:S07]  /*1aa0*/  IMAD R4, R13, 0x800000, R4 ;  /* 0x008000000d047824 */ /* 0x000fce00078e0204 */
.L_x_32:
[----:B------:R-:W-:Y:S05]  /*1ab0*/  BSYNC.RECONVERGENT B3 ;  /* 0x0000000000037941 */ /* 0x000fea0003800200 */
.L_x_29:
[----:B------:R-:W-:Y:S05]  /*1ac0*/  BRA `(.L_x_33) ;  /* 0x0000000000207947 */ /* 0x000fea0003800000 */
.L_x_28:
[----:B------:R-:W-:-:S04]  /*1ad0*/  LOP3.LUT R4, R5, 0x80000000, R4, 0x48, !PT ;  /* 0x8000000005047812 */ /* 0x000fc800078e4804 */
[----:B------:R-:W-:Y:S01]  /*1ae0*/  LOP3.LUT R4, R4, 0x7f800000, RZ, 0xfc, !PT ;  /* 0x7f80000004047812 */ /* 0x000fe200078efcff */
[----:B------:R-:W-:Y:S06]  /*1af0*/  BRA `(.L_x_33) ;  /* 0x0000000000147947 */ /* 0x000fec0003800000 */
.L_x_27:
[----:B------:R-:W-:Y:S01]  /*1b00*/  LOP3.LUT R4, R5, 0x80000000, R4, 0x48, !PT ;  /* 0x8000000005047812 */ /* 0x000fe200078e4804 */
[----:B------:R-:W-:Y:S06]  /*1b10*/  BRA `(.L_x_33) ;  /* 0x00000000000c7947 */ /* 0x000fec0003800000 */
.L_x_26:
[----:B------:R-:W0:Y:S01]  /*1b20*/  MUFU.RSQ R4, -QNAN ;  /* 0xffc0000000047908 */ /* 0x000e220000001400 */
[----:B------:R-:W-:Y:S05]  /*1b30*/  BRA `(.L_x_33) ;  /* 0x0000000000047947 */ /* 0x000fea0003800000 */
.L_x_25:
[----:B------:R-:W-:-:S07]  /*1b40*/  FADD.FTZ R4, R4, R5 ;  /* 0x0000000504047221 */ /* 0x000fce0000010000 */
.L_x_33:
[----:B------:R-:W-:Y:S05]  /*1b50*/  BSYNC.RECONVERGENT B2 ;  /* 0x0000000000027941 */ /* 0x000fea0003800200 */
.L_x_23:
[----:B------:R-:W-:-:S04]  /*1b60*/  IMAD.MOV.U32 R9, RZ, RZ, 0x0 ;  /* 0x00000000ff097424 */ /* 0x000fc800078e00ff */
[----:B0-----:R-:W-:Y:S05]  /*1b70*/  RET.REL.NODEC R8 `(_Z15_Beamformer_PCIPfS_S_) ;  /* 0xffffffe408207950 */ /* 0x001fea0003c3ffff */
        .type           $_Z15_Beamformer_PCIPfS_S_$__internal_trig_reduction_slowpathd,@function
        .size           $_Z15_Beamformer_PCIPfS_S_$__internal_trig_reduction_slowpathd,(.L_x_45 - $_Z15_Beamformer_PCIPfS_S_$__internal_trig_reduction_slowpathd)
$_Z15_Beamformer_PCIPfS_S_$__internal_trig_reduction_slowpathd:
[----:B------:R-:W-:Y:S01]  /*1b80*/  SHF.R.U32.HI R12, RZ, 0x14, R5 ;  /* 0x00000014ff0c7819 */ /* 0x000fe20000011605 */
[----:B------:R-:W-:-:S03]  /*1b90*/  IMAD.MOV.U32 R6, RZ, RZ, RZ ;  /* 0x000000ffff067224 */ /* 0x000fc600078e00ff */
[----:B------:R-:W-:-:S04]  /*1ba0*/  LOP3.LUT R7, R12, 0x7ff, RZ, 0xc0, !PT ;  /* 0x000007ff0c077812 */ /* 0x000fc800078ec0ff */
[----:B------:R-:W-:-:S13]  /*1bb0*/  ISETP.NE.AND P0, PT, R7, 0x7ff, PT ;  /* 0x000007ff0700780c */ /* 0x000fda0003f05270 */
[----:B------:R-:W-:Y:S05]  /*1bc0*/  @!P0 BRA `(.L_x_34) ;  /* 0x0000000800488947 */ /* 0x000fea0003800000 */
[----:B------:R-:W-:Y:S01]  /*1bd0*/  VIADD R6, R7, 0xfffffc00 ;  /* 0xfffffc0007067836 */ /* 0x000fe20000000000 */
[----:B------:R-:W-:Y:S01]  /*1be0*/  BSSY.RECONVERGENT B3, `(.L_x_35) ;  /* 0x000002f000037945 */ /* 0x000fe20003800200 */
[----:B------:R-:W-:-:S03]  /*1bf0*/  CS2R R8, SRZ ;  /* 0x0000000000087805 */ /* 0x000fc6000001ff00 */
[----:B------:R-:W-:Y:S02]  /*1c00*/  SHF.R.U32.HI R13, RZ, 0x6, R6 ;  /* 0x00000006ff0d7819 */ /* 0x000fe40000011606 */
[----:B------:R-:W-:Y:S02]  /*1c10*/  ISETP.GE.U32.AND P0, PT, R6, 0x80, PT ;  /* 0x000000800600780c */ /* 0x000fe40003f06070 */
[C---:B------:R-:W-:Y:S02]  /*1c20*/  IADD3 R14, PT, PT, -R13.reuse, 0x13, RZ ;  /* 0x000000130d0e7810 */ /* 0x040fe40007ffe1ff */
[----:B------:R-:W-:Y:S02]  /*1c30*/  IADD3 R11, PT, PT, -R13, 0xf, RZ ;  /* 0x0000000f0d0b7810 */ /* 0x000fe40007ffe1ff */
[----:B------:R-:W-:-:S04]  /*1c40*/  SEL R14, R14, 0x12, P0 ;  /* 0x000000120e0e7807 */ /* 0x000fc80000000000 */
[----:B------:R-:W-:-:S13]  /*1c50*/  ISETP.GE.AND P0, PT, R11, R14, PT ;  /* 0x0000000e0b00720c */ /* 0x000fda0003f06270 */
[----:B------:R-:W-:Y:S05]  /*1c60*/  @P0 BRA `(.L_x_36) ;  /* 0x0000000000980947 */ /* 0x000fea0003800000 */
[----:B------:R-:W0:Y:S01]  /*1c70*/  LDC.64 R6, c[0x0][0x358] ;  /* 0x0000d600ff067b82 */ /* 0x000e220000000a00 */
[C---:B------:R-:W-:Y:S01]  /*1c80*/  SHF.L.U64.HI R15, R10.reuse, 0xb, R5 ;  /* 0x0000000b0a0f7819 */ /* 0x040fe20000010205 */
[----:B------:R-:W-:Y:S01]  /*1c90*/  BSSY.RECONVERGENT B4, `(.L_x_37) ;  /* 0x0000022000047945 */ /* 0x000fe20003800200 */
[----:B------:R-:W-:Y:S01]  /*1ca0*/  IMAD.SHL.U32 R23, R10, 0x800, RZ ;  /* 0x000008000a177824 */ /* 0x000fe200078e00ff */
[----:B------:R-:W-:Y:S01]  /*1cb0*/  IADD3 R26, PT, PT, RZ, -R13, -R14 ;  /* 0x8000000dff1a7210 */ /* 0x000fe20007ffe80e */
[----:B------:R-:W-:Y:S01]  /*1cc0*/  IMAD.MOV.U32 R25, RZ, RZ, R11 ;  /* 0x000000ffff197224 */ /* 0x000fe200078e000b */
[----:B------:R-:W-:Y:S01]  /*1cd0*/  CS2R R8, SRZ ;  /* 0x0000000000087805 */ /* 0x000fe2000001ff00 */
[----:B------:R-:W-:Y:S01]  /*1ce0*/  IMAD.MOV.U32 R24, RZ, RZ, RZ ;  /* 0x000000ffff187224 */ /* 0x000fe200078e00ff */
[----:B------:R-:W-:-:S07]  /*1cf0*/  LOP3.LUT R15, R15, 0x80000000, RZ, 0xfc, !PT ;  /* 0x800000000f0f7812 */ /* 0x000fce00078efcff */
.L_x_38:
[----:B------:R-:W1:Y:S01]  /*1d00*/  LDC.64 R10, c[0x4][RZ] ;  /* 0x01000000ff0a7b82 */ /* 0x000e620000000a00 */
[----:B0-----:R-:W-:Y:S02]  /*1d10*/  R2UR UR12, R6 ;  /* 0x00000000060c72ca */ /* 0x001fe400000e0000 */
[----:B------:R-:W-:Y:S01]  /*1d20*/  R2UR UR13, R7 ;  /* 0x00000000070d72ca */ /* 0x000fe200000e0000 */
[----:B-1----:R-:W-:-:S12]  /*1d30*/  IMAD.WIDE R10, R25, 0x8, R10 ;  /* 0x00000008190a7825 */ /* 0x002fd800078e020a */
[----:B------:R-:W2:Y:S01]  /*1d40*/  LDG.E.64.CONSTANT R10, desc[UR12][R10.64] ;  /* 0x0000000c0a0a7981 */ /* 0x000ea2000c1e9b00 */
[----:B------:R-:W-:Y:S02]  /*1d50*/  VIADD R26, R26, 0x1 ;  /* 0x000000011a1a7836 */ /* 0x000fe40000000000 */
[----:B------:R-:W-:Y:S02]  /*1d60*/  VIADD R25, R25, 0x1 ;  /* 0x0000000119197836 */ /* 0x000fe40000000000 */
[----:B--2---:R-:W-:-:S04]  /*1d70*/  IMAD.WIDE.U32 R8, P2, R10, R23, R8 ;  /* 0x000000170a087225 */ /* 0x004fc80007840008 */
[----:B------:R-:W-:Y:S02]  /*1d80*/  IMAD R27, R10, R15, RZ ;  /* 0x0000000f0a1b7224 */ /* 0x000fe400078e02ff */
[CC--:B------:R-:W-:Y:S02]  /*1d90*/  IMAD R28, R11.reuse, R23.reuse, RZ ;  /* 0x000000170b1c7224 */ /* 0x0c0fe400078e02ff */
[----:B------:R-:W-:Y:S01]  /*1da0*/  IMAD.HI.U32 R29, R11, R23, RZ ;  /* 0x000000170b1d7227 */ /* 0x000fe200078e00ff */
[----:B------:R-:W-:-:S03]  /*1db0*/  IADD3 R9, P0, PT, R27, R9, RZ ;  /* 0x000000091b097210 */ /* 0x000fc60007f1e0ff */
[----:B------:R-:W-:Y:S01]  /*1dc0*/  IMAD R27, R24, 0x8, R1 ;  /* 0x00000008181b7824 */ /* 0x000fe200078e0201 */
[----:B------:R-:W-:Y:S01]  /*1dd0*/  IADD3 R9, P1, PT, R28, R9, RZ ;  /* 0x000000091c097210 */ /* 0x000fe20007f3e0ff */
[----:B------:R-:W-:-:S04]  /*1de0*/  IMAD.HI.U32 R28, R10, R15, RZ ;  /* 0x0000000f0a1c7227 */ /* 0x000fc800078e00ff */
[----:B------:R-:W-:Y:S01]  /*1df0*/  IMAD.X R10, RZ, RZ, R28, P2 ;  /* 0x000000ffff0a7224 */ /* 0x000fe200010e061c */
[----:B------:R0:W-:Y:S01]  /*1e00*/  STL.64 [R27], R8 ;  /* 0x000000081b007387 */ /* 0x0001e20000100a00 */
[----:B------:R-:W-:-:S03]  /*1e10*/  IMAD.HI.U32 R28, R11, R15, RZ ;  /* 0x0000000f0b1c7227 */ /* 0x000fc600078e00ff */
[----:B------:R-:W-:Y:S01]  /*1e20*/  IADD3.X R10, P0, PT, R29, R10, RZ, P0, !PT ;  /* 0x0000000a1d0a7210 */ /* 0x000fe2000071e4ff */
[----:B------:R-:W-:Y:S02]  /*1e30*/  IMAD R29, R11, R15, RZ ;  /* 0x0000000f0b1d7224 */ /* 0x000fe400078e02ff */
[----:B------:R-:W-:-:S03]  /*1e40*/  VIADD R24, R24, 0x1 ;  /* 0x0000000118187836 */ /* 0x000fc60000000000 */
[----:B------:R-:W-:Y:S01]  /*1e50*/  IADD3.X R11, P1, PT, R29, R10, RZ, P1, !PT ;  /* 0x0000000a1d0b7210 */ /* 0x000fe20000f3e4ff */
[----:B------:R-:W-:Y:S01]  /*1e60*/  IMAD.X R10, RZ, RZ, R28, P0 ;  /* 0x000000ffff0a7224 */ /* 0x000fe200000e061c */
[----:B------:R-:W-:-:S03]  /*1e70*/  ISETP.NE.AND P0, PT, R26, -0xf, PT ;  /* 0xfffffff11a00780c */ /* 0x000fc60003f05270 */
[----:B0-----:R-:W-:Y:S02]  /*1e80*/  IMAD.X R9, RZ, RZ, R10, P1 ;  /* 0x000000ffff097224 */ /* 0x001fe400008e060a */
[----:B------:R-:W-:-:S08]  /*1e90*/  IMAD.MOV.U32 R8, RZ, RZ, R11 ;  /* 0x000000ffff087224 */ /* 0x000fd000078e000b */
[----:B------:R-:W-:Y:S05]  /*1ea0*/  @P0 BRA `(.L_x_38) ;  /* 0xfffffffc00940947 */ /* 0x000fea000383ffff */
[----:B------:R-:W-:Y:S05]  /*1eb0*/  BSYNC.RECONVERGENT B4 ;  /* 0x0000000000047941 */ /* 0x000fea0003800200 */
.L_x_37:
[----:B------:R-:W-:-:S07]  /*1ec0*/  IMAD.MOV.U32 R11, RZ, RZ, R14 ;  /* 0x000000ffff0b7224 */ /* 0x000fce00078e000e */
.L_x_36:
[----:B------:R-:W-:Y:S05]  /*1ed0*/  BSYNC.RECONVERGENT B3 ;  /* 0x0000000000037941 */ /* 0x000fea0003800200 */
.L_x_35:
[----:B------:R-:W-:Y:S01]  /*1ee0*/  LOP3.LUT P0, R25, R12, 0x3f, RZ, 0xc0, !PT ;  /* 0x0000003f0c197812 */ /* 0x000fe2000780c0ff */
[----:B------:R-:W-:-:S04]  /*1ef0*/  IMAD.IADD R6, R13, 0x1, R11 ;  /* 0x000000010d067824 */ /* 0x000fc800078e020b */
[----:B------:R-:W-:-:S05]  /*1f00*/  IMAD.U32 R24, R6, 0x8, R1 ;  /* 0x0000000806187824 */ /* 0x000fca00078e0001 */
[----:B------:R0:W-:Y:S04]  /*1f10*/  STL.64 [R24+-0x78], R8 ;  /* 0xffff880818007387 */ /* 0x0001e80000100a00 */
[----:B------:R-:W2:Y:S04]  /*1f20*/  @P0 LDL.64 R12, [R1+0x8] ;  /* 0x00000800010c0983 */ /* 0x000ea80000100a00 */
[----:B------:R-:W3:Y:S04]  /*1f30*/  LDL.64 R10, [R1+0x10] ;  /* 0x00001000010a7983 */ /* 0x000ee80000100a00 */
[----:B------:R-:W4:Y:S01]  /*1f40*/  LDL.64 R6, [R1+0x18] ;  /* 0x0000180001067983 */ /* 0x000f220000100a00 */
[----:B------:R-:W-:Y:S01]  /*1f50*/  BSSY.RECONVERGENT B3, `(.L_x_39) ;  /* 0x0000035000037945 */ /* 0x000fe20003800200 */
[----:B--2---:R-:W-:-:S02]  /*1f60*/  @P0 SHF.R.U64 R15, R12, 0x1, R13 ;  /* 0x000000010c0f0819 */ /* 0x004fc4000000120d */
[----:B------:R-:W-:Y:S02]  /*1f70*/  @P0 SHF.R.U32.HI R13, RZ, 0x1, R13 ;  /* 0x00000001ff0d0819 */ /* 0x000fe4000001160d */
[----:B------:R-:W-:Y:S02]  /*1f80*/  @P0 LOP3.LUT R12, R25, 0x3f, RZ, 0x3c, !PT ;  /* 0x0000003f190c0812 */ /* 0x000fe400078e3cff */
[C---:B---3--:R-:W-:Y:S02]  /*1f90*/  @P0 SHF.L.U32 R23, R10.reuse, R25, RZ ;  /* 0x000000190a170219 */ /* 0x048fe400000006ff */
[----:B0-----:R-:W-:Y:S02]  /*1fa0*/  @P0 SHF.R.U64 R8, R15, R12, R13 ;  /* 0x0000000c0f080219 */ /* 0x001fe4000000120d */
[--C-:B------:R-:W-:Y:S02]  /*1fb0*/  @P0 SHF.R.U32.HI R29, RZ, 0x1, R11.reuse ;  /* 0x00000001ff1d0819 */ /* 0x100fe4000001160b */
[----:B------:R-:W-:-:S02]  /*1fc0*/  @P0 SHF.R.U64 R27, R10, 0x1, R11 ;  /* 0x000000010a1b0819 */ /* 0x000fc4000000120b */
[-C--:B------:R-:W-:Y:S02]  /*1fd0*/  @P0 SHF.L.U64.HI R14, R10, R25.reuse, R11 ;  /* 0x000000190a0e0219 */ /* 0x080fe4000001020b */
[----:B------:R-:W-:Y:S02]  /*1fe0*/  @P0 SHF.R.U32.HI R9, RZ, R12, R13 ;  /* 0x0000000cff090219 */ /* 0x000fe4000001160d */
[----:B------:R-:W-:Y:S02]  /*1ff0*/  @P0 LOP3.LUT R10, R23, R8, RZ, 0xfc, !PT ;  /* 0x00000008170a0212 */ /* 0x000fe400078efcff */
[----:B----4-:R-:W-:Y:S02]  /*2000*/  @P0 SHF.L.U32 R13, R6, R25, RZ ;  /* 0x00000019060d0219 */ /* 0x010fe400000006ff */
[----:B------:R-:W-:Y:S01]  /*2010*/  @P0 SHF.R.U64 R24, R27, R12, R29 ;  /* 0x0000000c1b180219 */ /* 0x000fe2000000121d */
[----:B------:R-:W-:Y:S01]  /*2020*/  IMAD.SHL.U32 R8, R10, 0x4, RZ ;  /* 0x000000040a087824 */ /* 0x000fe200078e00ff */
[----:B------:R-:W-:-:S02]  /*2030*/  @P0 LOP3.LUT R11, R14, R9, RZ, 0xfc, !PT ;  /* 0x000000090e0b0212 */ /* 0x000fc400078efcff */
[----:B------:R-:W-:Y:S02]  /*2040*/  @P0 SHF.L.U64.HI R25, R6, R25, R7 ;  /* 0x0000001906190219 */ /* 0x000fe40000010207 */
[----:B------:R-:W-:Y:S02]  /*2050*/  @P0 SHF.R.U32.HI R12, RZ, R12, R29 ;  /* 0x0000000cff0c0219 */ /* 0x000fe4000001161d */
[----:B------:R-:W-:Y:S02]  /*2060*/  @P0 LOP3.LUT R6, R13, R24, RZ, 0xfc, !PT ;  /* 0x000000180d060212 */ /* 0x000fe400078efcff */
[----:B------:R-:W-:Y:S02]  /*2070*/  SHF.L.U64.HI R10, R10, 0x2, R11 ;  /* 0x000000020a0a7819 */ /* 0x000fe4000001020b */
[----:B------:R-:W-:Y:S02]  /*2080*/  @P0 LOP3.LUT R7, R25, R12, RZ, 0xfc, !PT ;  /* 0x0000000c19070212 */ /* 0x000fe400078efcff */
[----:B------:R-:W-:-:S02]  /*2090*/  SHF.L.W.U32.HI R11, R11, 0x2, R6 ;  /* 0x000000020b0b7819 */ /* 0x000fc40000010e06 */
[----:B------:R-:W-:Y:S02]  /*20a0*/  IADD3 RZ, P0, PT, RZ, -R8, RZ ;  /* 0x80000008ffff7210 */ /* 0x000fe40007f1e0ff */
[----:B------:R-:W-:Y:S02]  /*20b0*/  LOP3.LUT R9, RZ, R10, RZ, 0x33, !PT ;  /* 0x0000000aff097212 */ /* 0x000fe400078e33ff */
[----:B------:R-:W-:Y:S02]  /*20c0*/  SHF.L.W.U32.HI R6, R6, 0x2, R7 ;  /* 0x0000000206067819 */ /* 0x000fe40000010e07 */
[----:B------:R-:W-:Y:S02]  /*20d0*/  LOP3.LUT R12, RZ, R11, RZ, 0x33, !PT ;  /* 0x0000000bff0c7212 */ /* 0x000fe400078e33ff */
[----:B------:R-:W-:Y:S02]  /*20e0*/  IADD3.X R9, P0, PT, RZ, R9, RZ, P0, !PT ;  /* 0x00000009ff097210 */ /* 0x000fe4000071e4ff */
[----:B------:R-:W-:-:S02]  /*20f0*/  LOP3.LUT R13, RZ, R6, RZ, 0x33, !PT ;  /* 0x00000006ff0d7212 */ /* 0x000fc400078e33ff */
[----:B------:R-:W-:Y:S02]  /*2100*/  IADD3.X R12, P1, PT, RZ, R12, RZ, P0, !PT ;  /* 0x0000000cff0c7210 */ /* 0x000fe4000073e4ff */
[----:B------:R-:W-:-:S03]  /*2110*/  ISETP.GT.U32.AND P2, PT, R11, -0x1, PT ;  /* 0xffffffff0b00780c */ /* 0x000fc60003f44070 */
[----:B------:R-:W-:Y:S01]  /*2120*/  IMAD.X R13, RZ, RZ, R13, P1 ;  /* 0x000000ffff0d7224 */ /* 0x000fe200008e060d */
[----:B------:R-:W-:-:S04]  /*2130*/  ISETP.GT.AND.EX P0, PT, R6, -0x1, PT, P2 ;  /* 0xffffffff0600780c */ /* 0x000fc80003f04320 */
[----:B------:R-:W-:Y:S02]  /*2140*/  SEL R13, R6, R13, P0 ;  /* 0x0000000d060d7207 */ /* 0x000fe40000000000 */
[----:B------:R-:W-:Y:S02]  /*2150*/  SEL R14, R11, R12, P0 ;  /* 0x0000000c0b0e7207 */ /* 0x000fe40000000000 */
[----:B------:R-:W-:-:S04]  /*2160*/  ISETP.NE.U32.AND P1, PT, R13, RZ, PT ;  /* 0x000000ff0d00720c */ /* 0x000fc80003f25070 */
[----:B------:R-:W-:Y:S01]  /*2170*/  SEL R11, R14, R13, !P1 ;  /* 0x0000000d0e0b7207 */ /* 0x000fe20004800000 */
[----:B------:R-:W-:-:S05]  /*2180*/  @!P0 IMAD.MOV R8, RZ, RZ, -R8 ;  /* 0x000000ffff088224 */ /* 0x000fca00078e0a08 */
[----:B------:R-:W0:Y:S02]  /*2190*/  FLO.U32 R11, R11 ;  /* 0x0000000b000b7300 */ /* 0x000e2400000e0000 */
[C---:B0-----:R-:W-:Y:S02]  /*21a0*/  IADD3 R15, PT, PT, -R11.reuse, 0x1f, RZ ;  /* 0x0000001f0b0f7810 */ /* 0x041fe40007ffe1ff */
[----:B------:R-:W-:-:S03]  /*21b0*/  IADD3 R12, PT, PT, -R11, 0x3f, RZ ;  /* 0x0000003f0b0c7810 */ /* 0x000fc60007ffe1ff */
[----:B------:R-:W-:Y:S01]  /*21c0*/  @P1 IMAD.MOV R12, RZ, RZ, R15 ;  /* 0x000000ffff0c1224 */ /* 0x000fe200078e020f */
[----:B------:R-:W-:-:S04]  /*21d0*/  SEL R15, R10, R9, P0 ;  /* 0x000000090a0f7207 */ /* 0x000fc80000000000 */
[----:B------:R-:W-:-:S13]  /*21e0*/  ISETP.NE.AND P1, PT, R12, RZ, PT ;  /* 0x000000ff0c00720c */ /* 0x000fda0003f25270 */
[----:B------:R-:W-:Y:S05]  /*21f0*/  @!P1 BRA `(.L_x_40) ;  /* 0x0000000000289947 */ /* 0x000fea0003800000 */
[----:B------:R-:W-:Y:S02]  /*2200*/  LOP3.LUT R9, R12, 0x3f, RZ, 0xc0, !PT ;  /* 0x0000003f0c097812 */ /* 0x000fe400078ec0ff */
[--C-:B------:R-:W-:Y:S02]  /*2210*/  SHF.R.U64 R11, R8, 0x1, R15.reuse ;  /* 0x00000001080b7819 */ /* 0x100fe4000000120f */
[----:B------:R-:W-:Y:S02]  /*2220*/  SHF.R.U32.HI R15, RZ, 0x1, R15 ;  /* 0x00000001ff0f7819 */ /* 0x000fe4000001160f */
[----:B------:R-:W-:Y:S02]  /*2230*/  LOP3.LUT R8, R12, 0x3f, RZ, 0xc, !PT ;  /* 0x0000003f0c087812 */ /* 0x000fe400078e0cff */
[CC--:B------:R-:W-:Y:S02]  /*2240*/  SHF.L.U64.HI R13, R14.reuse, R9.reuse, R13 ;  /* 0x000000090e0d7219 */ /* 0x0c0fe4000001020d */
[----:B------:R-:W-:-:S02]  /*2250*/  SHF.L.U32 R9, R14, R9, RZ ;  /* 0x000000090e097219 */ /* 0x000fc400000006ff */
[-CC-:B------:R-:W-:Y:S02]  /*2260*/  SHF.R.U64 R14, R11, R8.reuse, R15.reuse ;  /* 0x000000080b0e7219 */ /* 0x180fe4000000120f */
[----:B------:R-:W-:Y:S02]  /*2270*/  SHF.R.U32.HI R8, RZ, R8, R15 ;  /* 0x00000008ff087219 */ /* 0x000fe4000001160f */
[----:B------:R-:W-:Y:S02]  /*2280*/  LOP3.LUT R14, R9, R14, RZ, 0xfc, !PT ;  /* 0x0000000e090e7212 */ /* 0x000fe400078efcff */
[----:B------:R-:W-:-:S07]  /*2290*/  LOP3.LUT R13, R13, R8, RZ, 0xfc, !PT ;  /* 0x000000080d0d7212 */ /* 0x000fce00078efcff */
.L_x_40:
[----:B------:R-:W-:Y:S05]  /*22a0*/  BSYNC.RECONVERGENT B3 ;  /* 0x0000000000037941 */ /* 0x000fea0003800200 */
.L_x_39:
[----:B------:R-:W-:-:S04]  /*22b0*/  IMAD.WIDE.U32 R10, R14, 0x2168c235, RZ ;  /* 0x2168c2350e0a7825 */ /* 0x000fc800078e00ff */
[----:B------:R-:W-:Y:S01]  /*22c0*/  IMAD.MOV.U32 R8, RZ, RZ, R11 ;  /* 0x000000ffff087224 */ /* 0x000fe200078e000b */
[----:B------:R-:W-:Y:S01]  /*22d0*/  IADD3 RZ, P1, PT, R10, R10, RZ ;  /* 0x0000000a0aff7210 */ /* 0x000fe20007f3e0ff */
[----:B------:R-:W-:Y:S02]  /*22e0*/  IMAD.MOV.U32 R9, RZ, RZ, RZ ;  /* 0x000000ffff097224 */ /* 0x000fe400078e00ff */
[----:B------:R-:W-:-:S04]  /*22f0*/  IMAD.HI.U32 R11, R13, -0x36f0255e, RZ ;  /* 0xc90fdaa20d0b7827 */ /* 0x000fc800078e00ff */
[----:B------:R-:W-:-:S04]  /*2300*/  IMAD.WIDE.U32 R8, R14, -0x36f0255e, R8 ;  /* 0xc90fdaa20e087825 */ /* 0x000fc800078e0008 */
[----:B------:R-:W-:-:S04]  /*2310*/  IMAD.WIDE.U32 R8, P2, R13, 0x2168c235, R8 ;  /* 0x2168c2350d087825 */ /* 0x000fc80007840008 */
[----:B------:R-:W-:Y:S01]  /*2320*/  IMAD R13, R13, -0x36f0255e, RZ ;  /* 0xc90fdaa20d0d7824 */ /* 0x000fe200078e02ff */
[----:B------:R-:W-:Y:S01]  /*2330*/  IADD3.X RZ, P1, PT, R8, R8, RZ, P1, !PT ;  /* 0x0000000808ff7210 */ /* 0x000fe20000f3e4ff */
[----:B------:R-:W-:-:S03]  /*2340*/  IMAD.X R10, RZ, RZ, R11, P2 ;  /* 0x000000ffff0a7224 */ /* 0x000fc600010e060b */
[----:B------:R-:W-:-:S04]  /*2350*/  IADD3 R9, P2, PT, R13, R9, RZ ;  /* 0x000000090d097210 */ /* 0x000fc80007f5e0ff */
[C---:B------:R-:W-:Y:S01]  /*2360*/  ISETP.GT.U32.AND P3, PT, R9.reuse, RZ, PT ;  /* 0x000000ff0900720c */ /* 0x040fe20003f64070 */
[----:B------:R-:W-:Y:S01]  /*2370*/  IMAD.X R10, RZ, RZ, R10, P2 ;  /* 0x000000ffff0a7224 */ /* 0x000fe200010e060a */
[----:B------:R-:W-:-:S04]  /*2380*/  IADD3.X R8, P2, PT, R9, R9, RZ, P1, !PT ;  /* 0x0000000909087210 */ /* 0x000fc80000f5e4ff */
[C---:B------:R-:W-:Y:S01]  /*2390*/  ISETP.GT.AND.EX P1, PT, R10.reuse, RZ, PT, P3 ;  /* 0x000000ff0a00720c */ /* 0x040fe20003f24330 */
[----:B------:R-:W-:-:S03]  /*23a0*/  IMAD.X R11, R10, 0x1, R10, P2 ;  /* 0x000000010a0b7824 */ /* 0x000fc600010e060a */
[----:B------:R-:W-:Y:S02]  /*23b0*/  SEL R8, R8, R9, P1 ;  /* 0x0000000908087207 */ /* 0x000fe40000800000 */
[----:B------:R-:W-:Y:S02]  /*23c0*/  SEL R9, R11, R10, P1 ;  /* 0x0000000a0b097207 */ /* 0x000fe40000800000 */
[----:B------:R-:W-:Y:S02]  /*23d0*/  IADD3 R10, P2, PT, R8, 0x1, RZ ;  /* 0x00000001080a7810 */ /* 0x000fe40007f5e0ff */
[----:B------:R-:W-:Y:S02]  /*23e0*/  SEL R11, RZ, 0xffffffff, !P1 ;  /* 0xffffffffff0b7807 */ /* 0x000fe40004800000 */
[----:B------:R-:W-:Y:S01]  /*23f0*/  LOP3.LUT P1, R5, R5, 0x80000000, RZ, 0xc0, !PT ;  /* 0x8000000005057812 */ /* 0x000fe2000782c0ff */
[----:B------:R-:W-:Y:S02]  /*2400*/  IMAD.X R9, RZ, RZ, R9, P2 ;  /* 0x000000ffff097224 */ /* 0x000fe400010e0609 */
[----:B------:R-:W-:Y:S01]  /*2410*/  IMAD.IADD R8, R11, 0x1, -R12 ;  /* 0x000000010b087824 */ /* 0x000fe200078e0a0c */
[----:B------:R-:W-:-:S02]  /*2420*/  SHF.R.U32.HI R11, RZ, 0x1e, R7 ;  /* 0x0000001eff0b7819 */ /* 0x000fc40000011607 */
[----:B------:R-:W-:Y:S01]  /*2430*/  SHF.R.U64 R10, R10, 0xa, R9 ;  /* 0x0000000a0a0a7819 */ /* 0x000fe20000001209 */
[----:B------:R-:W-:Y:S01]  /*2440*/  IMAD.SHL.U32 R8, R8, 0x100000, RZ ;  /* 0x0010000008087824 */ /* 0x000fe200078e00ff */
[----:B------:R-:W-:Y:S02]  /*2450*/  LEA.HI R6, R6, R11, RZ, 0x1 ;  /* 0x0000000b06067211 */ /* 0x000fe400078f08ff */
[----:B------:R-:W-:Y:S02]  /*2460*/  IADD3 R10, P2, PT, R10, 0x1, RZ ;  /* 0x000000010a0a7810 */ /* 0x000fe40007f5e0ff */
[----:B------:R-:W-:Y:S01]  /*2470*/  @!P0 LOP3.LUT R5, R5, 0x80000000, RZ, 0x3c, !PT ;  /* 0x8000000005058812 */ /* 0x000fe200078e3cff */
[----:B------:R-:W-:Y:S01]  /*2480*/  @P1 IMAD.MOV R6, RZ, RZ, -R6 ;  /* 0x000000ffff061224 */ /* 0x000fe200078e0a06 */
[----:B------:R-:W-:-:S04]  /*2490*/  LEA.HI.X R9, R9, RZ, RZ, 0x16, P2 ;  /* 0x000000ff09097211 */ /* 0x000fc800010fb4ff */
[--C-:B------:R-:W-:Y:S02]  /*24a0*/  SHF.R.U64 R10, R10, 0x1, R9.reuse ;  /* 0x000000010a0a7819 */ /* 0x100fe40000001209 */
[----:B------:R-:W-:Y:S02]  /*24b0*/  SHF.R.U32.HI R7, RZ, 0x1, R9 ;  /* 0x00000001ff077819 */ /* 0x000fe40000011609 */
[----:B------:R-:W-:-:S04]  /*24c0*/  IADD3 R10, P2, P3, RZ, RZ, R10 ;  /* 0x000000ffff0a7210 */ /* 0x000fc80007b5e00a */
[----:B------:R-:W-:-:S04]  /*24d0*/  IADD3.X R8, PT, PT, R8, 0x3fe00000, R7, P2, P3 ;  /* 0x3fe0000008087810 */ /* 0x000fc800017e6407 */
[----:B------:R-:W-:-:S07]  /*24e0*/  LOP3.LUT R5, R8, R5, RZ, 0xfc, !PT ;  /* 0x0000000508057212 */ /* 0x000fce00078efcff */
.L_x_34:
[----:B------:R-:W-:Y:S02]  /*24f0*/  IMAD.MOV.U32 R11, RZ, RZ, R5 ;  /* 0x000000ffff0b7224 */ /* 0x000fe400078e0005 */
[----:B------:R-:W-:-:S04]  /*2500*/  IMAD.MOV.U32 R5, RZ, RZ, 0x0 ;  /* 0x00000000ff057424 */ /* 0x000fc800078e00ff */
[----:B------:R-:W-:Y:S05]  /*2510*/  RET.REL.NODEC R4 `(_Z15_Beamformer_PCIPfS_S_) ;  /* 0xffffffd804b87950 */ /* 0x000fea0003c3ffff */
.L_x_41:
[----:B------:R-:W-:-:S00]  /*2520*/  BRA `(.L_x_41) ;  /* 0xfffffffc00fc7947 */ /* 0x000fc0000383ffff */
[----:B------:R-:W-:-:S00]  /*2530*/  NOP ;  /* 0x0000000000007918 */ /* 0x000fc00000000000 */
        /* <DEDUP_REMOVED lines=12> */
.L_x_45:


//--------------------- .nv.global.init           --------------------------
	.section	.nv.global.init,"aw",@progbits
	.align	16
.nv.global.init:
	.type		__cudart_sin_cos_coeffs,@object
	.size		__cudart_sin_cos_coeffs,(__cudart_i2opi_d - __cudart_sin_cos_coeffs)
__cudart_sin_cos_coeffs:
        /*0000*/ 	.byte	0x46, 0xd2, 0xb0, 0x2c, 0xf1, 0xe5, 0x5a, 0xbe, 0x92, 0xe3, 0xac, 0x69, 0xe3, 0x1d, 0xc7, 0x3e
        /*0010*/ 	.byte	0xa1, 0x62, 0xdb, 0x19, 0xa0, 0x01, 0x2a, 0xbf, 0x18, 0x08, 0x11, 0x11, 0x11, 0x11, 0x81, 0x3f
        /*0020*/ 	.byte	0x54, 0x55, 0x55, 0x55, 0x55, 0x55, 0xc5, 0xbf, 0x00, 0x00, 0x00, 0x00, 0x00, 0x00, 0x00, 0x00
        /*0030*/ 	.byte	0x00, 0x00, 0x00, 0x00, 0x00, 0x00, 0x00, 0x00, 0x64, 0x81, 0xfd, 0x20, 0x83, 0xff, 0xa8, 0xbd
        /*0040*/ 	.byte	0x28, 0x85, 0xef, 0xc1, 0xa7, 0xee, 0x21, 0x3e, 0xd9, 0xe6, 0x06, 0x8e, 0x4f, 0x7e, 0x92, 0xbe
        /*0050*/ 	.byte	0xe9, 0xbc, 0xdd, 0x19, 0xa0, 0x01, 0xfa, 0x3e, 0x47, 0x5d, 0xc1, 0x16, 0x6c, 0xc1, 0x56, 0xbf
        /*0060*/ 	.byte	0x51, 0x55, 0x55, 0x55, 0x55, 0x55, 0xa5, 0x3f, 0x00, 0x00, 0x00, 0x00, 0x00, 0x00, 0xe0, 0xbf
        /*0070*/ 	.byte	0x00, 0x00, 0x00, 0x00, 0x00, 0x00, 0xf0, 0x3f, 0x00, 0x00, 0x00, 0x00, 0x00, 0x00, 0x00, 0x00
	.type		__cudart_i2opi_d,@object
	.size		__cudart_i2opi_d,(.L_16 - __cudart_i2opi_d)
__cudart_i2opi_d:
        /* <DEDUP_REMOVED lines=9> */
.L_16:


//--------------------- .nv.shared.reserved.0     --------------------------
	.section	.nv.shared.reserved.0,"aw",@nobits
	.weak		__nv_reservedSMEM_offset_0_alias
	.size		__nv_reservedSMEM_offset_0_alias, 0, 64
	.other		__nv_reservedSMEM_offset_0_alias,@"STO_CUDA_RESERVED_SHARED STV_DEFAULT"
__nv_reservedSMEM_offset_0_alias:
	.zero		0
	.zero		64


//--------------------- .nv.constant0._Z15_Beamformer_PCIPfS_S_ --------------------------
	.section	.nv.constant0._Z15_Beamformer_PCIPfS_S_,"a",@progbits
	.sectionflags	@""
	.align	4
.nv.constant0._Z15_Beamformer_PCIPfS_S_:
	.zero		920


//--------------------- SYMBOLS --------------------------

	.type		.nv.reservedSmem.offset0,@object
	.size		.nv.reservedSmem.offset0,0x4
